//
// Generated by NVIDIA NVVM Compiler
//
// Compiler Build ID: CL-36424714
// Cuda compilation tools, release 13.0, V13.0.88
// Based on NVVM 20.0.0
//

.version 9.0
.target sm_100
.address_size 64

	// .globl	_Z15init_rng_kernelP17curandStateXORWOWm
.global .align 4 .b8 precalc_xorwow_matrix[102400];
.global .align 4 .b8 precalc_xorwow_offset_matrix[102400];
.global .align 4 .b8 mrg32k3aM1[2304];
.global .align 4 .b8 mrg32k3aM2[2304];
.global .align 4 .b8 mrg32k3aM1SubSeq[2016];
.global .align 4 .b8 mrg32k3aM2SubSeq[2016];
.global .align 4 .b8 mrg32k3aM1Seq[2304];
.global .align 4 .b8 mrg32k3aM2Seq[2304];
.const .align 8 .b8 __cr_lgamma_table[72];

.visible .entry _Z15init_rng_kernelP17curandStateXORWOWm(
	.param .u64 .ptr .align 1 _Z15init_rng_kernelP17curandStateXORWOWm_param_0,
	.param .u64 _Z15init_rng_kernelP17curandStateXORWOWm_param_1
)
{
	.reg .pred 	%p<24>;
	.reg .b32 	%r<413>;
	.reg .b64 	%rd<19>;

	ld.param.u64 	%rd8, [_Z15init_rng_kernelP17curandStateXORWOWm_param_0];
	ld.param.u64 	%rd9, [_Z15init_rng_kernelP17curandStateXORWOWm_param_1];
	cvta.to.global.u64 	%rd10, %rd8;
	mov.u32 	%r182, %ctaid.x;
	mov.u32 	%r183, %ntid.x;
	mov.u32 	%r184, %tid.x;
	mad.lo.s32 	%r185, %r182, %r183, %r184;
	cvt.s64.s32 	%rd18, %r185;
	mul.wide.s32 	%rd11, %r185, 48;
	add.s64 	%rd2, %rd10, %rd11;
	cvt.u32.u64 	%r186, %rd9;
	xor.b32  	%r187, %r186, -1429050551;
	mul.lo.s32 	%r188, %r187, 1099087573;
	{ .reg .b32 tmp; mov.b64 {tmp, %r189}, %rd9; }
	xor.b32  	%r190, %r189, -136515619;
	mul.lo.s32 	%r191, %r190, -1703105765;
	add.s32 	%r192, %r188, %r191;
	add.s32 	%r193, %r192, 6615241;
	add.s32 	%r194, %r188, 123456789;
	st.global.v2.u32 	[%rd2], {%r193, %r194};
	xor.b32  	%r195, %r188, 362436069;
	add.s32 	%r196, %r191, 521288629;
	st.global.v2.u32 	[%rd2+8], {%r195, %r196};
	xor.b32  	%r197, %r191, 88675123;
	add.s32 	%r198, %r188, 5783321;
	st.global.v2.u32 	[%rd2+16], {%r197, %r198};
	setp.eq.s32 	%p1, %r185, 0;
	@%p1 bra 	$L__BB0_42;
	mov.b32 	%r319, 0;
$L__BB0_2:
	and.b64  	%rd4, %rd18, 3;
	setp.eq.s64 	%p2, %rd4, 0;
	@%p2 bra 	$L__BB0_41;
	mul.wide.u32 	%rd12, %r319, 3200;
	mov.u64 	%rd13, precalc_xorwow_matrix;
	add.s64 	%rd5, %rd13, %rd12;
	cvt.u32.u64 	%r2, %rd4;
	mov.b32 	%r320, 0;
$L__BB0_4:
	mov.b32 	%r333, 0;
	mov.u32 	%r334, %r333;
	mov.u32 	%r335, %r333;
	mov.u32 	%r336, %r333;
	mov.u32 	%r337, %r333;
	mov.u32 	%r326, %r333;
$L__BB0_5:
	mul.wide.u32 	%rd14, %r326, 4;
	add.s64 	%rd15, %rd2, %rd14;
	ld.global.u32 	%r10, [%rd15+4];
	shl.b32 	%r11, %r326, 5;
	mov.b32 	%r332, 0;
$L__BB0_6:
	.pragma "nounroll";
	shr.u32 	%r203, %r10, %r332;
	and.b32  	%r204, %r203, 1;
	setp.eq.b32 	%p3, %r204, 1;
	not.pred 	%p4, %p3;
	add.s32 	%r205, %r11, %r332;
	mul.lo.s32 	%r206, %r205, 5;
	mul.wide.u32 	%rd16, %r206, 4;
	add.s64 	%rd6, %rd5, %rd16;
	@%p4 bra 	$L__BB0_8;
	ld.global.u32 	%r207, [%rd6];
	xor.b32  	%r337, %r337, %r207;
	ld.global.u32 	%r208, [%rd6+4];
	xor.b32  	%r336, %r336, %r208;
	ld.global.u32 	%r209, [%rd6+8];
	xor.b32  	%r335, %r335, %r209;
	ld.global.u32 	%r210, [%rd6+12];
	xor.b32  	%r334, %r334, %r210;
	ld.global.u32 	%r211, [%rd6+16];
	xor.b32  	%r333, %r333, %r211;
$L__BB0_8:
	and.b32  	%r213, %r203, 2;
	setp.eq.s32 	%p5, %r213, 0;
	@%p5 bra 	$L__BB0_10;
	ld.global.u32 	%r214, [%rd6+20];
	xor.b32  	%r337, %r337, %r214;
	ld.global.u32 	%r215, [%rd6+24];
	xor.b32  	%r336, %r336, %r215;
	ld.global.u32 	%r216, [%rd6+28];
	xor.b32  	%r335, %r335, %r216;
	ld.global.u32 	%r217, [%rd6+32];
	xor.b32  	%r334, %r334, %r217;
	ld.global.u32 	%r218, [%rd6+36];
	xor.b32  	%r333, %r333, %r218;
$L__BB0_10:
	and.b32  	%r220, %r203, 4;
	setp.eq.s32 	%p6, %r220, 0;
	@%p6 bra 	$L__BB0_12;
	ld.global.u32 	%r221, [%rd6+40];
	xor.b32  	%r337, %r337, %r221;
	ld.global.u32 	%r222, [%rd6+44];
	xor.b32  	%r336, %r336, %r222;
	ld.global.u32 	%r223, [%rd6+48];
	xor.b32  	%r335, %r335, %r223;
	ld.global.u32 	%r224, [%rd6+52];
	xor.b32  	%r334, %r334, %r224;
	ld.global.u32 	%r225, [%rd6+56];
	xor.b32  	%r333, %r333, %r225;
$L__BB0_12:
	and.b32  	%r227, %r203, 8;
	setp.eq.s32 	%p7, %r227, 0;
	@%p7 bra 	$L__BB0_14;
	ld.global.u32 	%r228, [%rd6+60];
	xor.b32  	%r337, %r337, %r228;
	ld.global.u32 	%r229, [%rd6+64];
	xor.b32  	%r336, %r336, %r229;
	ld.global.u32 	%r230, [%rd6+68];
	xor.b32  	%r335, %r335, %r230;
	ld.global.u32 	%r231, [%rd6+72];
	xor.b32  	%r334, %r334, %r231;
	ld.global.u32 	%r232, [%rd6+76];
	xor.b32  	%r333, %r333, %r232;
$L__BB0_14:
	and.b32  	%r234, %r203, 16;
	setp.eq.s32 	%p8, %r234, 0;
	@%p8 bra 	$L__BB0_16;
	ld.global.u32 	%r235, [%rd6+80];
	xor.b32  	%r337, %r337, %r235;
	ld.global.u32 	%r236, [%rd6+84];
	xor.b32  	%r336, %r336, %r236;
	ld.global.u32 	%r237, [%rd6+88];
	xor.b32  	%r335, %r335, %r237;
	ld.global.u32 	%r238, [%rd6+92];
	xor.b32  	%r334, %r334, %r238;
	ld.global.u32 	%r239, [%rd6+96];
	xor.b32  	%r333, %r333, %r239;
$L__BB0_16:
	and.b32  	%r241, %r203, 32;
	setp.eq.s32 	%p9, %r241, 0;
	@%p9 bra 	$L__BB0_18;
	ld.global.u32 	%r242, [%rd6+100];
	xor.b32  	%r337, %r337, %r242;
	ld.global.u32 	%r243, [%rd6+104];
	xor.b32  	%r336, %r336, %r243;
	ld.global.u32 	%r244, [%rd6+108];
	xor.b32  	%r335, %r335, %r244;
	ld.global.u32 	%r245, [%rd6+112];
	xor.b32  	%r334, %r334, %r245;
	ld.global.u32 	%r246, [%rd6+116];
	xor.b32  	%r333, %r333, %r246;
$L__BB0_18:
	and.b32  	%r248, %r203, 64;
	setp.eq.s32 	%p10, %r248, 0;
	@%p10 bra 	$L__BB0_20;
	ld.global.u32 	%r249, [%rd6+120];
	xor.b32  	%r337, %r337, %r249;
	ld.global.u32 	%r250, [%rd6+124];
	xor.b32  	%r336, %r336, %r250;
	ld.global.u32 	%r251, [%rd6+128];
	xor.b32  	%r335, %r335, %r251;
	ld.global.u32 	%r252, [%rd6+132];
	xor.b32  	%r334, %r334, %r252;
	ld.global.u32 	%r253, [%rd6+136];
	xor.b32  	%r333, %r333, %r253;
$L__BB0_20:
	and.b32  	%r255, %r203, 128;
	setp.eq.s32 	%p11, %r255, 0;
	@%p11 bra 	$L__BB0_22;
	ld.global.u32 	%r256, [%rd6+140];
	xor.b32  	%r337, %r337, %r256;
	ld.global.u32 	%r257, [%rd6+144];
	xor.b32  	%r336, %r336, %r257;
	ld.global.u32 	%r258, [%rd6+148];
	xor.b32  	%r335, %r335, %r258;
	ld.global.u32 	%r259, [%rd6+152];
	xor.b32  	%r334, %r334, %r259;
	ld.global.u32 	%r260, [%rd6+156];
	xor.b32  	%r333, %r333, %r260;
$L__BB0_22:
	and.b32  	%r262, %r203, 256;
	setp.eq.s32 	%p12, %r262, 0;
	@%p12 bra 	$L__BB0_24;
	ld.global.u32 	%r263, [%rd6+160];
	xor.b32  	%r337, %r337, %r263;
	ld.global.u32 	%r264, [%rd6+164];
	xor.b32  	%r336, %r336, %r264;
	ld.global.u32 	%r265, [%rd6+168];
	xor.b32  	%r335, %r335, %r265;
	ld.global.u32 	%r266, [%rd6+172];
	xor.b32  	%r334, %r334, %r266;
	ld.global.u32 	%r267, [%rd6+176];
	xor.b32  	%r333, %r333, %r267;
$L__BB0_24:
	and.b32  	%r269, %r203, 512;
	setp.eq.s32 	%p13, %r269, 0;
	@%p13 bra 	$L__BB0_26;
	ld.global.u32 	%r270, [%rd6+180];
	xor.b32  	%r337, %r337, %r270;
	ld.global.u32 	%r271, [%rd6+184];
	xor.b32  	%r336, %r336, %r271;
	ld.global.u32 	%r272, [%rd6+188];
	xor.b32  	%r335, %r335, %r272;
	ld.global.u32 	%r273, [%rd6+192];
	xor.b32  	%r334, %r334, %r273;
	ld.global.u32 	%r274, [%rd6+196];
	xor.b32  	%r333, %r333, %r274;
$L__BB0_26:
	and.b32  	%r276, %r203, 1024;
	setp.eq.s32 	%p14, %r276, 0;
	@%p14 bra 	$L__BB0_28;
	ld.global.u32 	%r277, [%rd6+200];
	xor.b32  	%r337, %r337, %r277;
	ld.global.u32 	%r278, [%rd6+204];
	xor.b32  	%r336, %r336, %r278;
	ld.global.u32 	%r279, [%rd6+208];
	xor.b32  	%r335, %r335, %r279;
	ld.global.u32 	%r280, [%rd6+212];
	xor.b32  	%r334, %r334, %r280;
	ld.global.u32 	%r281, [%rd6+216];
	xor.b32  	%r333, %r333, %r281;
$L__BB0_28:
	and.b32  	%r283, %r203, 2048;
	setp.eq.s32 	%p15, %r283, 0;
	@%p15 bra 	$L__BB0_30;
	ld.global.u32 	%r284, [%rd6+220];
	xor.b32  	%r337, %r337, %r284;
	ld.global.u32 	%r285, [%rd6+224];
	xor.b32  	%r336, %r336, %r285;
	ld.global.u32 	%r286, [%rd6+228];
	xor.b32  	%r335, %r335, %r286;
	ld.global.u32 	%r287, [%rd6+232];
	xor.b32  	%r334, %r334, %r287;
	ld.global.u32 	%r288, [%rd6+236];
	xor.b32  	%r333, %r333, %r288;
$L__BB0_30:
	and.b32  	%r290, %r203, 4096;
	setp.eq.s32 	%p16, %r290, 0;
	@%p16 bra 	$L__BB0_32;
	ld.global.u32 	%r291, [%rd6+240];
	xor.b32  	%r337, %r337, %r291;
	ld.global.u32 	%r292, [%rd6+244];
	xor.b32  	%r336, %r336, %r292;
	ld.global.u32 	%r293, [%rd6+248];
	xor.b32  	%r335, %r335, %r293;
	ld.global.u32 	%r294, [%rd6+252];
	xor.b32  	%r334, %r334, %r294;
	ld.global.u32 	%r295, [%rd6+256];
	xor.b32  	%r333, %r333, %r295;
$L__BB0_32:
	and.b32  	%r297, %r203, 8192;
	setp.eq.s32 	%p17, %r297, 0;
	@%p17 bra 	$L__BB0_34;
	ld.global.u32 	%r298, [%rd6+260];
	xor.b32  	%r337, %r337, %r298;
	ld.global.u32 	%r299, [%rd6+264];
	xor.b32  	%r336, %r336, %r299;
	ld.global.u32 	%r300, [%rd6+268];
	xor.b32  	%r335, %r335, %r300;
	ld.global.u32 	%r301, [%rd6+272];
	xor.b32  	%r334, %r334, %r301;
	ld.global.u32 	%r302, [%rd6+276];
	xor.b32  	%r333, %r333, %r302;
$L__BB0_34:
	and.b32  	%r304, %r203, 16384;
	setp.eq.s32 	%p18, %r304, 0;
	@%p18 bra 	$L__BB0_36;
	ld.global.u32 	%r305, [%rd6+280];
	xor.b32  	%r337, %r337, %r305;
	ld.global.u32 	%r306, [%rd6+284];
	xor.b32  	%r336, %r336, %r306;
	ld.global.u32 	%r307, [%rd6+288];
	xor.b32  	%r335, %r335, %r307;
	ld.global.u32 	%r308, [%rd6+292];
	xor.b32  	%r334, %r334, %r308;
	ld.global.u32 	%r309, [%rd6+296];
	xor.b32  	%r333, %r333, %r309;
$L__BB0_36:
	and.b32  	%r311, %r203, 32768;
	setp.eq.s32 	%p19, %r311, 0;
	@%p19 bra 	$L__BB0_38;
	ld.global.u32 	%r312, [%rd6+300];
	xor.b32  	%r337, %r337, %r312;
	ld.global.u32 	%r313, [%rd6+304];
	xor.b32  	%r336, %r336, %r313;
	ld.global.u32 	%r314, [%rd6+308];
	xor.b32  	%r335, %r335, %r314;
	ld.global.u32 	%r315, [%rd6+312];
	xor.b32  	%r334, %r334, %r315;
	ld.global.u32 	%r316, [%rd6+316];
	xor.b32  	%r333, %r333, %r316;
$L__BB0_38:
	add.s32 	%r332, %r332, 16;
	setp.ne.s32 	%p20, %r332, 32;
	@%p20 bra 	$L__BB0_6;
	mad.lo.s32 	%r317, %r326, -31, %r11;
	add.s32 	%r326, %r317, 1;
	setp.ne.s32 	%p21, %r326, 5;
	@%p21 bra 	$L__BB0_5;
	st.global.u32 	[%rd2+4], %r337;
	st.global.u32 	[%rd2+8], %r336;
	st.global.u32 	[%rd2+12], %r335;
	st.global.u32 	[%rd2+16], %r334;
	st.global.u32 	[%rd2+20], %r333;
	add.s32 	%r320, %r320, 1;
	setp.lt.u32 	%p22, %r320, %r2;
	@%p22 bra 	$L__BB0_4;
$L__BB0_41:
	shr.u64 	%rd7, %rd18, 2;
	add.s32 	%r319, %r319, 1;
	setp.gt.u64 	%p23, %rd18, 3;
	mov.u64 	%rd18, %rd7;
	@%p23 bra 	$L__BB0_2;
$L__BB0_42:
	mov.b32 	%r318, 0;
	st.global.v2.u32 	[%rd2+24], {%r318, %r318};
	st.global.u32 	[%rd2+32], %r318;
	mov.b64 	%rd17, 0;
	st.global.u64 	[%rd2+40], %rd17;
	ret;

}
	// .globl	_Z21bsc_simulation_kernelP17curandStateXORWOWP16SimulationResultfbj
.visible .entry _Z21bsc_simulation_kernelP17curandStateXORWOWP16SimulationResultfbj(
	.param .u64 .ptr .align 1 _Z21bsc_simulation_kernelP17curandStateXORWOWP16SimulationResultfbj_param_0,
	.param .u64 .ptr .align 1 _Z21bsc_simulation_kernelP17curandStateXORWOWP16SimulationResultfbj_param_1,
	.param .f32 _Z21bsc_simulation_kernelP17curandStateXORWOWP16SimulationResultfbj_param_2,
	.param .u8 _Z21bsc_simulation_kernelP17curandStateXORWOWP16SimulationResultfbj_param_3,
	.param .u32 _Z21bsc_simulation_kernelP17curandStateXORWOWP16SimulationResultfbj_param_4
)
{
	.local .align 16 .b8 	__local_depot1[64];
	.reg .b64 	%SP;
	.reg .b64 	%SPL;
	.reg .pred 	%p<24>;
	.reg .b16 	%rs<88>;
	.reg .b32 	%r<183>;
	.reg .b32 	%f<18>;
	.reg .b64 	%rd<70>;
	.reg .b64 	%fd<2>;

	mov.u64 	%SPL, __local_depot1;
	ld.param.u64 	%rd22, [_Z21bsc_simulation_kernelP17curandStateXORWOWP16SimulationResultfbj_param_0];
	ld.param.u32 	%r52, [_Z21bsc_simulation_kernelP17curandStateXORWOWP16SimulationResultfbj_param_4];
	cvta.to.global.u64 	%rd25, %rd22;
	add.u64 	%rd1, %SPL, 0;
	add.u64 	%rd2, %SPL, 48;
	mov.u32 	%r53, %ctaid.x;
	mov.u32 	%r54, %ntid.x;
	mov.u32 	%r55, %tid.x;
	mad.lo.s32 	%r56, %r53, %r54, %r55;
	mul.wide.s32 	%rd28, %r56, 48;
	add.s64 	%rd29, %rd25, %rd28;
	ld.global.v2.u32 	{%r163, %r164}, [%rd29];
	ld.global.v2.u32 	{%r165, %r166}, [%rd29+8];
	ld.global.v2.u32 	{%r167, %r168}, [%rd29+16];
	ld.global.v2.u32 	{%r7, %r8}, [%rd29+24];
	ld.global.f32 	%f1, [%rd29+32];
	ld.global.f64 	%fd1, [%rd29+40];
	mov.b64 	%rd62, 0;
	st.local.v2.u64 	[%rd1], {%rd62, %rd62};
	st.local.v2.u64 	[%rd1+16], {%rd62, %rd62};
	st.local.v2.u64 	[%rd1+32], {%rd62, %rd62};
	setp.eq.s32 	%p2, %r52, 0;
	mov.u64 	%rd63, %rd62;
	mov.u64 	%rd64, %rd62;
	mov.u64 	%rd65, %rd62;
	mov.u64 	%rd66, %rd62;
	mov.u64 	%rd67, %rd62;
	mov.u64 	%rd61, %rd62;
	mov.u64 	%rd69, %rd62;
	@%p2 bra 	$L__BB1_11;
	mov.b64 	%rd69, 0;
	mov.b32 	%r155, 0;
	mov.u64 	%rd61, %rd69;
$L__BB1_2:
	add.s64 	%rd69, %rd69, 1024;
	mov.b32 	%r162, 0;
$L__BB1_3:
	shr.u32 	%r60, %r164, 2;
	xor.b32  	%r61, %r60, %r164;
	shl.b32 	%r62, %r168, 4;
	shl.b32 	%r63, %r61, 1;
	xor.b32  	%r64, %r62, %r63;
	xor.b32  	%r65, %r64, %r168;
	xor.b32  	%r172, %r65, %r61;
	not.b32 	%r66, %r163;
	add.s32 	%r67, %r172, %r66;
	cvt.u16.u32 	%rs32, %r67;
	and.b16  	%rs9, %rs32, 1;
	shr.u32 	%r68, %r165, 2;
	xor.b32  	%r69, %r68, %r165;
	shl.b32 	%r70, %r172, 4;
	shl.b32 	%r71, %r69, 1;
	xor.b32  	%r72, %r70, %r71;
	xor.b32  	%r73, %r72, %r172;
	xor.b32  	%r173, %r73, %r69;
	add.s32 	%r74, %r173, %r163;
	cvt.u16.u32 	%rs33, %r74;
	and.b16  	%rs10, %rs33, 1;
	shr.u32 	%r75, %r166, 2;
	xor.b32  	%r76, %r75, %r166;
	shl.b32 	%r77, %r173, 4;
	shl.b32 	%r78, %r76, 1;
	xor.b32  	%r79, %r77, %r78;
	xor.b32  	%r80, %r79, %r173;
	xor.b32  	%r174, %r80, %r76;
	add.s32 	%r81, %r174, %r66;
	cvt.u16.u32 	%rs34, %r81;
	and.b16  	%rs11, %rs34, 1;
	shr.u32 	%r82, %r167, 2;
	xor.b32  	%r83, %r82, %r167;
	shl.b32 	%r84, %r174, 4;
	shl.b32 	%r85, %r83, 1;
	xor.b32  	%r86, %r84, %r85;
	xor.b32  	%r87, %r86, %r174;
	xor.b32  	%r175, %r87, %r83;
	add.s32 	%r88, %r175, %r163;
	cvt.u16.u32 	%rs35, %r88;
	and.b16  	%rs12, %rs35, 1;
	add.s32 	%r169, %r163, 2174622;
	mov.b32 	%r170, 0;
	mov.u32 	%r164, %r168;
$L__BB1_4:
	mov.u16 	%rs16, %rs87;
	mov.u16 	%rs15, %rs86;
	mov.u16 	%rs14, %rs85;
	mov.u16 	%rs13, %rs84;
	ld.param.f32 	%f17, [_Z21bsc_simulation_kernelP17curandStateXORWOWP16SimulationResultfbj_param_2];
	shr.u32 	%r90, %r164, 2;
	xor.b32  	%r91, %r90, %r164;
	shl.b32 	%r92, %r175, 4;
	shl.b32 	%r93, %r91, 1;
	xor.b32  	%r94, %r92, %r93;
	xor.b32  	%r95, %r94, %r175;
	xor.b32  	%r96, %r95, %r91;
	shr.u32 	%r97, %r172, 2;
	xor.b32  	%r98, %r97, %r172;
	shl.b32 	%r99, %r96, 4;
	shl.b32 	%r100, %r98, 1;
	xor.b32  	%r101, %r99, %r100;
	xor.b32  	%r102, %r101, %r96;
	xor.b32  	%r103, %r102, %r98;
	shr.u32 	%r104, %r173, 2;
	xor.b32  	%r105, %r104, %r173;
	shl.b32 	%r106, %r103, 4;
	shl.b32 	%r107, %r105, 1;
	xor.b32  	%r108, %r106, %r107;
	xor.b32  	%r109, %r108, %r103;
	xor.b32  	%r164, %r109, %r105;
	shr.u32 	%r110, %r174, 2;
	xor.b32  	%r111, %r110, %r174;
	shl.b32 	%r112, %r164, 4;
	shl.b32 	%r113, %r111, 1;
	xor.b32  	%r114, %r112, %r113;
	xor.b32  	%r115, %r114, %r164;
	xor.b32  	%r172, %r115, %r111;
	shr.u32 	%r116, %r175, 2;
	xor.b32  	%r117, %r116, %r175;
	shl.b32 	%r118, %r172, 4;
	shl.b32 	%r119, %r117, 1;
	xor.b32  	%r120, %r118, %r119;
	xor.b32  	%r121, %r120, %r172;
	xor.b32  	%r173, %r121, %r117;
	shr.u32 	%r122, %r96, 2;
	xor.b32  	%r123, %r122, %r96;
	shl.b32 	%r124, %r173, 4;
	shl.b32 	%r125, %r123, 1;
	xor.b32  	%r126, %r124, %r125;
	xor.b32  	%r127, %r126, %r173;
	xor.b32  	%r174, %r127, %r123;
	shr.u32 	%r128, %r103, 2;
	xor.b32  	%r129, %r128, %r103;
	shl.b32 	%r130, %r174, 4;
	shl.b32 	%r131, %r129, 1;
	xor.b32  	%r132, %r130, %r131;
	xor.b32  	%r133, %r132, %r174;
	xor.b32  	%r175, %r133, %r129;
	add.s32 	%r134, %r169, %r175;
	add.s32 	%r135, %r169, %r96;
	add.s32 	%r136, %r135, -362437;
	cvt.rn.f32.u32 	%f3, %r136;
	fma.rn.f32 	%f4, %f3, 0f2F800000, 0f2F000000;
	setp.lt.f32 	%p4, %f4, %f17;
	selp.u16 	%rs36, 1, 0, %p4;
	xor.b16  	%rs37, %rs12, %rs36;
	xor.b16  	%rs38, %rs37, %rs10;
	xor.b16  	%rs39, %rs38, %rs9;
	st.local.u8 	[%rd2], %rs39;
	add.s32 	%r137, %r103, %r169;
	cvt.rn.f32.u32 	%f5, %r137;
	fma.rn.f32 	%f6, %f5, 0f2F800000, 0f2F000000;
	setp.lt.f32 	%p5, %f6, %f17;
	selp.u16 	%rs40, 1, 0, %p5;
	xor.b16  	%rs41, %rs12, %rs40;
	xor.b16  	%rs42, %rs41, %rs11;
	xor.b16  	%rs43, %rs42, %rs9;
	st.local.u8 	[%rd2+1], %rs43;
	add.s32 	%r138, %r169, %r164;
	add.s32 	%r139, %r138, 362437;
	cvt.rn.f32.u32 	%f7, %r139;
	fma.rn.f32 	%f8, %f7, 0f2F800000, 0f2F000000;
	setp.lt.f32 	%p6, %f8, %f17;
	selp.u16 	%rs44, 1, 0, %p6;
	xor.b16  	%rs87, %rs9, %rs44;
	st.local.u8 	[%rd2+2], %rs87;
	add.s32 	%r140, %r169, %r172;
	add.s32 	%r141, %r140, 724874;
	cvt.rn.f32.u32 	%f9, %r141;
	fma.rn.f32 	%f10, %f9, 0f2F800000, 0f2F000000;
	setp.lt.f32 	%p7, %f10, %f17;
	selp.u16 	%rs45, 1, 0, %p7;
	xor.b16  	%rs46, %rs10, %rs45;
	xor.b16  	%rs47, %rs46, %rs11;
	xor.b16  	%rs48, %rs47, %rs12;
	st.local.u8 	[%rd2+3], %rs48;
	add.s32 	%r142, %r169, %r173;
	add.s32 	%r143, %r142, 1087311;
	cvt.rn.f32.u32 	%f11, %r143;
	fma.rn.f32 	%f12, %f11, 0f2F800000, 0f2F000000;
	setp.lt.f32 	%p8, %f12, %f17;
	selp.u16 	%rs49, 1, 0, %p8;
	xor.b16  	%rs86, %rs10, %rs49;
	st.local.u8 	[%rd2+4], %rs86;
	add.s32 	%r144, %r169, %r174;
	add.s32 	%r145, %r144, 1449748;
	cvt.rn.f32.u32 	%f13, %r145;
	fma.rn.f32 	%f14, %f13, 0f2F800000, 0f2F000000;
	setp.lt.f32 	%p9, %f14, %f17;
	selp.u16 	%rs50, 1, 0, %p9;
	xor.b16  	%rs85, %rs11, %rs50;
	st.local.u8 	[%rd2+5], %rs85;
	add.s32 	%r146, %r134, 1812185;
	cvt.rn.f32.u32 	%f15, %r146;
	fma.rn.f32 	%f16, %f15, 0f2F800000, 0f2F000000;
	setp.lt.f32 	%p10, %f16, %f17;
	selp.u16 	%rs51, 1, 0, %p10;
	xor.b16  	%rs84, %rs12, %rs51;
	st.local.u8 	[%rd2+6], %rs84;
	xor.b16  	%rs52, %rs38, %rs44;
	xor.b16  	%rs53, %rs52, %rs86;
	xor.b16  	%rs54, %rs53, %rs84;
	xor.b16  	%rs55, %rs42, %rs44;
	xor.b16  	%rs56, %rs55, %rs85;
	xor.b16  	%rs57, %rs56, %rs84;
	shl.b16 	%rs58, %rs57, 1;
	or.b16  	%rs59, %rs58, %rs54;
	xor.b16  	%rs60, %rs86, %rs48;
	xor.b16  	%rs61, %rs60, %rs85;
	xor.b16  	%rs62, %rs61, %rs84;
	shl.b16 	%rs63, %rs62, 2;
	or.b16  	%rs21, %rs59, %rs63;
	and.b16  	%rs64, %rs21, 255;
	setp.eq.s16 	%p11, %rs64, 0;
	mov.pred 	%p3, 0;
	mov.b32 	%r89, 0;
	mov.u32 	%r176, %r89;
	mov.pred 	%p23, %p3;
	@%p11 bra 	$L__BB1_7;
	ld.param.s8 	%rs71, [_Z21bsc_simulation_kernelP17curandStateXORWOWP16SimulationResultfbj_param_3];
	setp.eq.s16 	%p13, %rs71, 0;
	mov.pred 	%p23, -1;
	mov.b32 	%r176, 1;
	mov.u16 	%rs84, %rs13;
	mov.u16 	%rs85, %rs14;
	mov.u16 	%rs86, %rs15;
	mov.u16 	%rs87, %rs16;
	@%p13 bra 	$L__BB1_7;
	cvt.u64.u16 	%rd31, %rs21;
	and.b64  	%rd32, %rd31, 255;
	add.s64 	%rd33, %rd2, %rd32;
	ld.local.u8 	%rs65, [%rd33+-1];
	xor.b16  	%rs66, %rs65, 1;
	st.local.u8 	[%rd33+-1], %rs66;
	ld.local.u8 	%rs87, [%rd2+2];
	ld.local.u8 	%rs86, [%rd2+4];
	ld.local.u8 	%rs85, [%rd2+5];
	ld.local.u8 	%rs84, [%rd2+6];
	mov.u32 	%r176, %r89;
	mov.pred 	%p23, %p3;
$L__BB1_7:
	add.s32 	%r170, %r176, %r170;
	setp.lt.u32 	%p15, %r170, 5;
	and.pred  	%p16, %p23, %p15;
	add.s32 	%r169, %r169, 2537059;
	@%p16 bra 	$L__BB1_4;
	mul.wide.u32 	%rd34, %r170, 8;
	add.s64 	%rd35, %rd1, %rd34;
	ld.local.u64 	%rd36, [%rd35];
	add.s64 	%rd37, %rd36, 1;
	st.local.u64 	[%rd35], %rd37;
	and.b16  	%rs67, %rs87, 255;
	setp.ne.s16 	%p17, %rs9, %rs67;
	selp.u64 	%rd38, 1, 0, %p17;
	add.s64 	%rd39, %rd61, %rd38;
	and.b16  	%rs68, %rs86, 255;
	setp.ne.s16 	%p18, %rs10, %rs68;
	selp.u64 	%rd40, 1, 0, %p18;
	add.s64 	%rd41, %rd39, %rd40;
	and.b16  	%rs69, %rs85, 255;
	setp.ne.s16 	%p19, %rs11, %rs69;
	selp.u64 	%rd42, 1, 0, %p19;
	add.s64 	%rd43, %rd41, %rd42;
	and.b16  	%rs70, %rs84, 255;
	setp.ne.s16 	%p20, %rs12, %rs70;
	selp.u64 	%rd44, 1, 0, %p20;
	add.s64 	%rd61, %rd43, %rd44;
	add.s32 	%r162, %r162, 1;
	setp.ne.s32 	%p21, %r162, 256;
	add.s32 	%r163, %r169, -724874;
	mov.u32 	%r165, %r172;
	mov.u32 	%r166, %r173;
	mov.u32 	%r167, %r174;
	mov.u32 	%r168, %r175;
	@%p21 bra 	$L__BB1_3;
	ld.param.u32 	%r154, [_Z21bsc_simulation_kernelP17curandStateXORWOWP16SimulationResultfbj_param_4];
	add.s32 	%r155, %r155, 1;
	setp.ne.s32 	%p22, %r155, %r154;
	mov.u32 	%r165, %r172;
	mov.u32 	%r166, %r173;
	mov.u32 	%r167, %r174;
	mov.u32 	%r168, %r175;
	@%p22 bra 	$L__BB1_2;
	ld.local.v2.u64 	{%rd67, %rd66}, [%rd1];
	ld.local.v2.u64 	{%rd65, %rd64}, [%rd1+16];
	ld.local.v2.u64 	{%rd63, %rd62}, [%rd1+32];
	mov.u32 	%r168, %r175;
	mov.u32 	%r167, %r174;
	mov.u32 	%r166, %r173;
	mov.u32 	%r165, %r172;
$L__BB1_11:
	ld.param.u64 	%rd58, [_Z21bsc_simulation_kernelP17curandStateXORWOWP16SimulationResultfbj_param_1];
	ld.param.u64 	%rd57, [_Z21bsc_simulation_kernelP17curandStateXORWOWP16SimulationResultfbj_param_0];
	cvta.to.global.u64 	%rd45, %rd58;
	atom.global.add.u64 	%rd46, [%rd45], %rd67;
	atom.global.add.u64 	%rd47, [%rd45+8], %rd66;
	atom.global.add.u64 	%rd48, [%rd45+16], %rd65;
	atom.global.add.u64 	%rd49, [%rd45+24], %rd64;
	atom.global.add.u64 	%rd50, [%rd45+32], %rd63;
	atom.global.add.u64 	%rd51, [%rd45+40], %rd62;
	atom.global.add.u64 	%rd52, [%rd45+48], %rd61;
	atom.global.add.u64 	%rd53, [%rd45+56], %rd69;
	cvta.to.global.u64 	%rd54, %rd57;
	mov.u32 	%r150, %ctaid.x;
	mov.u32 	%r151, %ntid.x;
	mov.u32 	%r152, %tid.x;
	mad.lo.s32 	%r153, %r150, %r151, %r152;
	mul.wide.s32 	%rd55, %r153, 48;
	add.s64 	%rd56, %rd54, %rd55;
	st.global.v2.u32 	[%rd56], {%r163, %r164};
	st.global.v2.u32 	[%rd56+8], {%r165, %r166};
	st.global.v2.u32 	[%rd56+16], {%r167, %r168};
	st.global.v2.u32 	[%rd56+24], {%r7, %r8};
	st.global.f32 	[%rd56+32], %f1;
	st.global.f64 	[%rd56+40], %fd1;
	ret;

}


// ===== COMPILED SASS (sm_100) =====

	.target	sm_100

	.elftype	@"ET_EXEC"


//--------------------- .note.nv.tkinfo           --------------------------
	.section	.note.nv.tkinfo,"",@"SHT_NOTE"
	.sectionflags	@"SHF_NOTE_NV_TKINFO"
	.tkinfo
        /*0018*/ 	.word	0x00000002
        /*0030*/ 	.string	""
        /*0030*/ 	.string	"ptxas"
        /*0030*/ 	.string	"Cuda compilation tools, release 13.0, V13.0.88"
        /*0030*/ 	.string	"Build cuda_13.0.r13.0/compiler.36424714_0"
        /*0030*/ 	.string	"-arch sm_100 -m 64 "



//--------------------- .note.nv.cuinfo           --------------------------
	.section	.note.nv.cuinfo,"",@"SHT_NOTE"
	.sectionflags	@"SHF_NOTE_NV_CUINFO"
        /*0018*/ 	.short	0x0002
        /*001a*/ 	.short	0x0064
        /*001c*/ 	.short	0x0082
	.zero		2


//--------------------- .nv.info                  --------------------------
	.section	.nv.info,"",@"SHT_CUDA_INFO"
	.align	4


	//----- nvinfo : EIATTR_REGCOUNT
	.align		4
        /*0000*/ 	.byte	0x04, 0x2f
        /*0002*/ 	.short	(.L_10 - .L_9)
	.align		4
.L_9:
        /*0004*/ 	.word	index@(_Z15init_rng_kernelP17curandStateXORWOWm)
        /*0008*/ 	.word	0x0000001f


	//----- nvinfo : EIATTR_FRAME_SIZE
	.align		4
.L_10:
        /*000c*/ 	.byte	0x04, 0x11
        /*000e*/ 	.short	(.L_12 - .L_11)
	.align		4
.L_11:
        /*0010*/ 	.word	index@(_Z15init_rng_kernelP17curandStateXORWOWm)
        /*0014*/ 	.word	0x00000000


	//----- nvinfo : EIATTR_REGCOUNT
	.align		4
.L_12:
        /*0018*/ 	.byte	0x04, 0x2f
        /*001a*/ 	.short	(.L_14 - .L_13)
	.align		4
.L_13:
        /*001c*/ 	.word	index@(_Z21bsc_simulation_kernelP17curandStateXORWOWP16SimulationResultfbj)
        /*0020*/ 	.word	0x00000020


	//----- nvinfo : EIATTR_FRAME_SIZE
	.align		4
.L_14:
        /*0024*/ 	.byte	0x04, 0x11
        /*0026*/ 	.short	(.L_16 - .L_15)
	.align		4
.L_15:
        /*0028*/ 	.word	index@(_Z21bsc_simulation_kernelP17curandStateXORWOWP16SimulationResultfbj)
        /*002c*/ 	.word	0x00000040


	//----- nvinfo : EIATTR_MIN_STACK_SIZE
	.align		4
.L_16:
        /*0030*/ 	.byte	0x04, 0x12
        /*0032*/ 	.short	(.L_18 - .L_17)
	.align		4
.L_17:
        /*0034*/ 	.word	index@(_Z21bsc_simulation_kernelP17curandStateXORWOWP16SimulationResultfbj)
        /*0038*/ 	.word	0x00000040


	//----- nvinfo : EIATTR_MIN_STACK_SIZE
	.align		4
.L_18:
        /*003c*/ 	.byte	0x04, 0x12
        /*003e*/ 	.short	(.L_20 - .L_19)
	.align		4
.L_19:
        /*0040*/ 	.word	index@(_Z15init_rng_kernelP17curandStateXORWOWm)
        /*0044*/ 	.word	0x00000000
.L_20:


//--------------------- .nv.compat                --------------------------
	.section	.nv.compat,"",@"SHT_CUDA_COMPAT_INFO"
	.align	4
        /*0000*/ 	.byte	0x02, 0x09, 0x00, 0x00, 0x02, 0x02, 0x01, 0x00, 0x02, 0x05, 0x05, 0x00, 0x03, 0x07, 0x01, 0x01
        /*0010*/ 	.byte	0x02, 0x03, 0x00, 0x00, 0x02, 0x06, 0x01, 0x00, 0x04, 0x0b, 0x08, 0x00, 0x09, 0x00, 0x00, 0x00
        /*0020*/ 	.byte	0x00, 0x00, 0x00, 0x00


//--------------------- .nv.info._Z21bsc_simulation_kernelP17curandStateXORWOWP16SimulationResultfbj --------------------------
	.section	.nv.info._Z21bsc_simulation_kernelP17curandStateXORWOWP16SimulationResultfbj,"",@"SHT_CUDA_INFO"
	.sectionflags	@""
	.align	4


	//----- nvinfo : EIATTR_CUDA_API_VERSION
	.align		4
        /*0000*/ 	.byte	0x04, 0x37
        /*0002*/ 	.short	(.L_22 - .L_21)
.L_21:
        /*0004*/ 	.word	0x00000082


	//----- nvinfo : EIATTR_KPARAM_INFO
	.align		4
.L_22:
        /*0008*/ 	.byte	0x04, 0x17
        /*000a*/ 	.short	(.L_24 - .L_23)
.L_23:
        /*000c*/ 	.word	0x00000000
        /*0010*/ 	.short	0x0004
        /*0012*/ 	.short	0x0018
        /*0014*/ 	.byte	0x00, 0xf0, 0x11, 0x00


	//----- nvinfo : EIATTR_KPARAM_INFO
	.align		4
.L_24:
        /*0018*/ 	.byte	0x04, 0x17
        /*001a*/ 	.short	(.L_26 - .L_25)
.L_25:
        /*001c*/ 	.word	0x00000000
        /*0020*/ 	.short	0x0003
        /*0022*/ 	.short	0x0014
        /*0024*/ 	.byte	0x00, 0xf0, 0x05, 0x00


	//----- nvinfo : EIATTR_KPARAM_INFO
	.align		4
.L_26:
        /*0028*/ 	.byte	0x04, 0x17
        /*002a*/ 	.short	(.L_28 - .L_27)
.L_27:
        /*002c*/ 	.word	0x00000000
        /*0030*/ 	.short	0x0002
        /*0032*/ 	.short	0x0010
        /*0034*/ 	.byte	0x00, 0xf0, 0x11, 0x00


	//----- nvinfo : EIATTR_KPARAM_INFO
	.align		4
.L_28:
        /*0038*/ 	.byte	0x04, 0x17
        /*003a*/ 	.short	(.L_30 - .L_29)
.L_29:
        /*003c*/ 	.word	0x00000000
        /*0040*/ 	.short	0x0001
        /*0042*/ 	.short	0x0008
        /*0044*/ 	.byte	0x00, 0xf5, 0x21, 0x00


	//----- nvinfo : EIATTR_KPARAM_INFO
	.align		4
.L_30:
        /*0048*/ 	.byte	0x04, 0x17
        /*004a*/ 	.short	(.L_32 - .L_31)
.L_31:
        /*004c*/ 	.word	0x00000000
        /*0050*/ 	.short	0x0000
        /*0052*/ 	.short	0x0000
        /*0054*/ 	.byte	0x00, 0xf5, 0x21, 0x00


	//----- nvinfo : EIATTR_SPARSE_MMA_MASK
	.align		4
.L_32:
        /*0058*/ 	.byte	0x03, 0x50
        /*005a*/ 	.short	0x0000


	//----- nvinfo : EIATTR_MAXREG_COUNT
	.align		4
        /*005c*/ 	.byte	0x03, 0x1b
        /*005e*/ 	.short	0x00ff


	//----- nvinfo : EIATTR_MERCURY_ISA_VERSION
	.align		4
        /*0060*/ 	.byte	0x03, 0x5f
        /*0062*/ 	.short	0x0101


	//----- nvinfo : EIATTR_INT_WARP_WIDE_INSTR_OFFSETS
	.align		4
        /*0064*/ 	.byte	0x04, 0x31
        /*0066*/ 	.short	(.L_34 - .L_33)


	//   ....[0]....
.L_33:
        /*0068*/ 	.word	0x00000fd0


	//----- nvinfo : EIATTR_VRC_CTA_INIT_COUNT
	.align		4
.L_34:
        /*006c*/ 	.byte	0x02, 0x4a
	.zero		1
	.zero		1


	//----- nvinfo : EIATTR_EXIT_INSTR_OFFSETS
	.align		4
        /*0070*/ 	.byte	0x04, 0x1c
        /*0072*/ 	.short	(.L_36 - .L_35)


	//   ....[0]....
.L_35:
        /*0074*/ 	.word	0x00001230


	//----- nvinfo : EIATTR_CRS_STACK_SIZE
	.align		4
.L_36:
        /*0078*/ 	.byte	0x04, 0x1e
        /*007a*/ 	.short	(.L_38 - .L_37)
.L_37:
        /*007c*/ 	.word	0x00000000


	//----- nvinfo : EIATTR_CBANK_PARAM_SIZE
	.align		4
.L_38:
        /*0080*/ 	.byte	0x03, 0x19
        /*0082*/ 	.short	0x001c


	//----- nvinfo : EIATTR_PARAM_CBANK
	.align		4
        /*0084*/ 	.byte	0x04, 0x0a
        /*0086*/ 	.short	(.L_40 - .L_39)
	.align		4
.L_39:
        /*0088*/ 	.word	index@(.nv.constant0._Z21bsc_simulation_kernelP17curandStateXORWOWP16SimulationResultfbj)
        /*008c*/ 	.short	0x0380
        /*008e*/ 	.short	0x001c


	//----- nvinfo : EIATTR_SW_WAR
	.align		4
.L_40:
        /*0090*/ 	.byte	0x04, 0x36
        /*0092*/ 	.short	(.L_42 - .L_41)
.L_41:
        /*0094*/ 	.word	0x00000008
.L_42:


//--------------------- .nv.info._Z15init_rng_kernelP17curandStateXORWOWm --------------------------
	.section	.nv.info._Z15init_rng_kernelP17curandStateXORWOWm,"",@"SHT_CUDA_INFO"
	.sectionflags	@""
	.align	4


	//----- nvinfo : EIATTR_CUDA_API_VERSION
	.align		4
        /*0000*/ 	.byte	0x04, 0x37
        /*0002*/ 	.short	(.L_44 - .L_43)
.L_43:
        /*0004*/ 	.word	0x00000082


	//----- nvinfo : EIATTR_KPARAM_INFO
	.align		4
.L_44:
        /*0008*/ 	.byte	0x04, 0x17
        /*000a*/ 	.short	(.L_46 - .L_45)
.L_45:
        /*000c*/ 	.word	0x00000000
        /*0010*/ 	.short	0x0001
        /*0012*/ 	.short	0x0008
        /*0014*/ 	.byte	0x00, 0xf0, 0x21, 0x00


	//----- nvinfo : EIATTR_KPARAM_INFO
	.align		4
.L_46:
        /*0018*/ 	.byte	0x04, 0x17
        /*001a*/ 	.short	(.L_48 - .L_47)
.L_47:
        /*001c*/ 	.word	0x00000000
        /*0020*/ 	.short	0x0000
        /*0022*/ 	.short	0x0000
        /*0024*/ 	.byte	0x00, 0xf5, 0x21, 0x00


	//----- nvinfo : EIATTR_SPARSE_MMA_MASK
	.align		4
.L_48:
        /*0028*/ 	.byte	0x03, 0x50
        /*002a*/ 	.short	0x0000


	//----- nvinfo : EIATTR_MAXREG_COUNT
	.align		4
        /*002c*/ 	.byte	0x03, 0x1b
        /*002e*/ 	.short	0x00ff


	//----- nvinfo : EIATTR_MERCURY_ISA_VERSION
	.align		4
        /*0030*/ 	.byte	0x03, 0x5f
        /*0032*/ 	.short	0x0101


	//----- nvinfo : EIATTR_VRC_CTA_INIT_COUNT
	.align		4
        /*0034*/ 	.byte	0x02, 0x4a
	.zero		1
	.zero		1


	//----- nvinfo : EIATTR_EXIT_INSTR_OFFSETS
	.align		4
        /*0038*/ 	.byte	0x04, 0x1c
        /*003a*/ 	.short	(.L_50 - .L_49)


	//   ....[0]....
.L_49:
        /*003c*/ 	.word	0x00000ed0


	//----- nvinfo : EIATTR_CRS_STACK_SIZE
	.align		4
.L_50:
        /*0040*/ 	.byte	0x04, 0x1e
        /*0042*/ 	.short	(.L_52 - .L_51)
.L_51:
        /*0044*/ 	.word	0x00000000


	//----- nvinfo : EIATTR_CBANK_PARAM_SIZE
	.align		4
.L_52:
        /*0048*/ 	.byte	0x03, 0x19
        /*004a*/ 	.short	0x0010


	//----- nvinfo : EIATTR_PARAM_CBANK
	.align		4
        /*004c*/ 	.byte	0x04, 0x0a
        /*004e*/ 	.short	(.L_54 - .L_53)
	.align		4
.L_53:
        /*0050*/ 	.word	index@(.nv.constant0._Z15init_rng_kernelP17curandStateXORWOWm)
        /*0054*/ 	.short	0x0380
        /*0056*/ 	.short	0x0010


	//----- nvinfo : EIATTR_SW_WAR
	.align		4
.L_54:
        /*0058*/ 	.byte	0x04, 0x36
        /*005a*/ 	.short	(.L_56 - .L_55)
.L_55:
        /*005c*/ 	.word	0x00000008
.L_56:


//--------------------- .nv.callgraph             --------------------------
	.section	.nv.callgraph,"",@"SHT_CUDA_CALLGRAPH"
	.align	4
	.sectionentsize	8
	.align		4
        /*0000*/ 	.word	0x00000000
	.align		4
        /*0004*/ 	.word	0xffffffff
	.align		4
        /*0008*/ 	.word	0x00000000
	.align		4
        /*000c*/ 	.word	0xfffffffe
	.align		4
        /*0010*/ 	.word	0x00000000
	.align		4
        /*0014*/ 	.word	0xfffffffd
	.align		4
        /*0018*/ 	.word	0x00000000
	.align		4
        /*001c*/ 	.word	0xfffffffc


//--------------------- .nv.constant4             --------------------------
	.section	.nv.constant4,"a",@progbits
	.align	8
	.align		8
.nv.constant4:
        /*0000*/ 	.dword	precalc_xorwow_matrix
	.align		8
        /*0008*/ 	.dword	precalc_xorwow_offset_matrix
	.align		8
        /*0010*/ 	.dword	mrg32k3aM1
	.align		8
        /*0018*/ 	.dword	mrg32k3aM2
	.align		8
        /*0020*/ 	.dword	mrg32k3aM1SubSeq
	.align		8
        /*0028*/ 	.dword	mrg32k3aM2SubSeq
	.align		8
        /*0030*/ 	.dword	mrg32k3aM1Seq
	.align		8
        /*0038*/ 	.dword	mrg32k3aM2Seq


//--------------------- .nv.constant3             --------------------------
	.section	.nv.constant3,"a",@progbits
	.align	8
.nv.constant3:
	.type		__cr_lgamma_table,@object
	.size		__cr_lgamma_table,(.L_8 - __cr_lgamma_table)
__cr_lgamma_table:
        /*0000*/ 	.byte	0x00, 0x00, 0x00, 0x00, 0x00, 0x00, 0x00, 0x00, 0x00, 0x00, 0x00, 0x00, 0x00, 0x00, 0x00, 0x00
        /*0010*/ 	.byte	0xef, 0x39, 0xfa, 0xfe, 0x42, 0x2e, 0xe6, 0x3f, 0x02, 0x20, 0x2a, 0xfa, 0x0b, 0xab, 0xfc, 0x3f
        /*0020*/ 	.byte	0xf9, 0x2c, 0x92, 0x7c, 0xa7, 0x6c, 0x09, 0x40, 0xc9, 0x79, 0x44, 0x3c, 0x64, 0x26, 0x13, 0x40
        /*0030*/ 	.byte	0xca, 0x01, 0xcf, 0x3a, 0x27, 0x51, 0x1a, 0x40, 0x30, 0xcc, 0x2d, 0xf3, 0xe1, 0x0c, 0x21, 0x40
        /*0040*/ 	.byte	0x0d, 0xb7, 0xfc, 0x82, 0x8e, 0x35, 0x25, 0x40
.L_8:


//--------------------- .text._Z21bsc_simulation_kernelP17curandStateXORWOWP16SimulationResultfbj --------------------------
	.section	.text._Z21bsc_simulation_kernelP17curandStateXORWOWP16SimulationResultfbj,"ax",@progbits
	.align	128
        .global         _Z21bsc_simulation_kernelP17curandStateXORWOWP16SimulationResultfbj
        .type           _Z21bsc_simulation_kernelP17curandStateXORWOWP16SimulationResultfbj,@function
        .size           _Z21bsc_simulation_kernelP17curandStateXORWOWP16SimulationResultfbj,(.L_x_17 - _Z21bsc_simulation_kernelP17curandStateXORWOWP16SimulationResultfbj)
        .other          _Z21bsc_simulation_kernelP17curandStateXORWOWP16SimulationResultfbj,@"STO_CUDA_ENTRY STV_DEFAULT"
_Z21bsc_simulation_kernelP17curandStateXORWOWP16SimulationResultfbj:
.text._Z21bsc_simulation_kernelP17curandStateXORWOWP16SimulationResultfbj:
[----:B------:R-:W0:Y:S01]  /*0000*/  LDC R1, c[0x0][0x37c] ;  /* 0x0000df00ff017b82 */ /* 0x000e220000000800 */
[----:B------:R-:W1:Y:S07]  /*0010*/  S2R R0, SR_TID.X ;  /* 0x0000000000007919 */ /* 0x000e6e0000002100 */
[----:B------:R-:W1:Y:S01]  /*0020*/  S2UR UR4, SR_CTAID.X ;  /* 0x00000000000479c3 */ /* 0x000e620000002500 */
[----:B0-----:R-:W-:Y:S01]  /*0030*/  VIADD R1, R1, 0xffffffc0 ;  /* 0xffffffc001017836 */ /* 0x001fe20000000000 */
[----:B------:R-:W0:Y:S06]  /*0040*/  LDCU.64 UR10, c[0x0][0x358] ;  /* 0x00006b00ff0a77ac */ /* 0x000e2c0008000a00 */
[----:B------:R-:W1:Y:S08]  /*0050*/  LDC R3, c[0x0][0x360] ;  /* 0x0000d800ff037b82 */ /* 0x000e700000000800 */
[----:B------:R-:W2:Y:S01]  /*0060*/  LDC.64 R8, c[0x0][0x380] ;  /* 0x0000e000ff087b82 */ /* 0x000ea20000000a00 */
[----:B------:R3:W-:Y:S04]  /*0070*/  STL.128 [R1], RZ ;  /* 0x000000ff01007387 */ /* 0x0007e80000100c00 */
[----:B------:R3:W-:Y:S01]  /*0080*/  STL.128 [R1+0x10], RZ ;  /* 0x000010ff01007387 */ /* 0x0007e20000100c00 */
[----:B-1----:R-:W-:Y:S01]  /*0090*/  IMAD R3, R3, UR4, R0 ;  /* 0x0000000403037c24 */ /* 0x002fe2000f8e0200 */
[----:B------:R-:W1:Y:S02]  /*00a0*/  LDCU UR4, c[0x0][0x398] ;  /* 0x00007300ff0477ac */ /* 0x000e640008000800 */
[----:B------:R3:W-:Y:S01]  /*00b0*/  STL.128 [R1+0x20], RZ ;  /* 0x000020ff01007387 */ /* 0x0007e20000100c00 */
[----:B--2---:R-:W-:Y:S01]  /*00c0*/  IMAD.WIDE R8, R3, 0x30, R8 ;  /* 0x0000003003087825 */ /* 0x004fe200078e0208 */
[----:B------:R-:W-:-:S02]  /*00d0*/  CS2R R6, SRZ ;  /* 0x0000000000067805 */ /* 0x000fc4000001ff00 */
[----:B------:R-:W-:Y:S02]  /*00e0*/  CS2R R4, SRZ ;  /* 0x0000000000047805 */ /* 0x000fe4000001ff00 */
[----:B------:R-:W-:Y:S01]  /*00f0*/  CS2R R10, SRZ ;  /* 0x00000000000a7805 */ /* 0x000fe2000001ff00 */
[----:B------:R-:W-:Y:S01]  /*0100*/  IMAD.MOV.U32 R0, RZ, RZ, RZ ;  /* 0x000000ffff007224 */ /* 0x000fe200078e00ff */
[----:B0-----:R-:W5:Y:S01]  /*0110*/  LDG.E R18, desc[UR10][R8.64+0x20] ;  /* 0x0000200a08127981 */ /* 0x001f62000c1e1900 */
[----:B------:R-:W-:Y:S01]  /*0120*/  IMAD.MOV.U32 R19, RZ, RZ, RZ ;  /* 0x000000ffff137224 */ /* 0x000fe200078e00ff */
[----:B------:R-:W-:Y:S02]  /*0130*/  CS2R R14, SRZ ;  /* 0x00000000000e7805 */ /* 0x000fe4000001ff00 */
[----:B------:R-:W-:Y:S01]  /*0140*/  CS2R R12, SRZ ;  /* 0x00000000000c7805 */ /* 0x000fe2000001ff00 */
[----:B------:R-:W5:Y:S01]  /*0150*/  LDG.E.64 R20, desc[UR10][R8.64+0x28] ;  /* 0x0000280a08147981 */ /* 0x000f62000c1e1b00 */
[----:B-1----:R-:W-:-:S03]  /*0160*/  UISETP.NE.AND UP0, UPT, UR4, URZ, UPT ;  /* 0x000000ff0400728c */ /* 0x002fc6000bf05270 */
[----:B------:R-:W5:Y:S04]  /*0170*/  LDG.E.64 R24, desc[UR10][R8.64] ;  /* 0x0000000a08187981 */ /* 0x000f68000c1e1b00 */
[----:B------:R-:W5:Y:S04]  /*0180*/  LDG.E.64 R16, desc[UR10][R8.64+0x8] ;  /* 0x0000080a08107981 */ /* 0x000f68000c1e1b00 */
[----:B------:R-:W5:Y:S04]  /*0190*/  LDG.E.64 R2, desc[UR10][R8.64+0x10] ;  /* 0x0000100a08027981 */ /* 0x000f68000c1e1b00 */
[----:B------:R0:W5:Y:S01]  /*01a0*/  LDG.E.64 R22, desc[UR10][R8.64+0x18] ;  /* 0x0000180a08167981 */ /* 0x000162000c1e1b00 */
[----:B------:R-:W-:Y:S01]  /*01b0*/  UMOV UR6, URZ ;  /* 0x000000ff00067c82 */ /* 0x000fe20008000000 */
[----:B------:R-:W-:Y:S01]  /*01c0*/  UMOV UR7, URZ ;  /* 0x000000ff00077c82 */ /* 0x000fe20008000000 */
[----:B0-----:R-:W-:Y:S01]  /*01d0*/  CS2R R8, SRZ ;  /* 0x0000000000087805 */ /* 0x001fe2000001ff00 */
[----:B---3--:R-:W-:Y:S06]  /*01e0*/  BRA.U !UP0, `(.L_x_0) ;  /* 0x0000000d08707547 */ /* 0x008fec000b800000 */
[----:B------:R-:W-:Y:S01]  /*01f0*/  IMAD.MOV.U32 R0, RZ, RZ, RZ ;  /* 0x000000ffff007224 */ /* 0x000fe200078e00ff */
[----:B------:R-:W-:Y:S01]  /*0200*/  UMOV UR6, URZ ;  /* 0x000000ff00067c82 */ /* 0x000fe20008000000 */
[----:B------:R-:W-:Y:S01]  /*0210*/  IMAD.MOV.U32 R19, RZ, RZ, RZ ;  /* 0x000000ffff137224 */ /* 0x000fe200078e00ff */
[----:B------:R-:W-:Y:S01]  /*0220*/  UMOV UR7, URZ ;  /* 0x000000ff00077c82 */ /* 0x000fe20008000000 */
[----:B------:R-:W-:-:S05]  /*0230*/  UMOV UR4, URZ ;  /* 0x000000ff00047c82 */ /* 0x000fca0008000000 */
.L_x_6:
[----:B------:R-:W0:Y:S01]  /*0240*/  LDCU UR5, c[0x0][0x398] ;  /* 0x00007300ff0577ac */ /* 0x000e220008000800 */
[----:B------:R-:W-:Y:S02]  /*0250*/  UIADD3 UR4, UPT, UPT, UR4, 0x1, URZ ;  /* 0x0000000104047890 */ /* 0x000fe4000fffe0ff */
[----:B------:R-:W-:-:S04]  /*0260*/  UIADD3 UR6, UP0, UPT, UR6, 0x400, URZ ;  /* 0x0000040006067890 */ /* 0x000fc8000ff1e0ff */
[----:B------:R-:W-:Y:S02]  /*0270*/  UIADD3.X UR7, UPT, UPT, URZ, UR7, URZ, UP0, !UPT ;  /* 0x00000007ff077290 */ /* 0x000fe400087fe4ff */
[----:B0-----:R-:W-:-:S03]  /*0280*/  UISETP.NE.AND UP1, UPT, UR4, UR5, UPT ;  /* 0x000000050400728c */ /* 0x001fc6000bf25270 */
[----:B------:R-:W-:-:S08]  /*0290*/  UMOV UR5, URZ ;  /* 0x000000ff00057c82 */ /* 0x000fd00008000000 */
.L_x_5:
[----:B-----5:R-:W-:Y:S01]  /*02a0*/  SHF.R.U32.HI R4, RZ, 0x2, R25 ;  /* 0x00000002ff047819 */ /* 0x020fe20000011619 */
[----:B------:R-:W-:Y:S01]  /*02b0*/  IMAD.SHL.U32 R6, R3, 0x10, RZ ;  /* 0x0000001003067824 */ /* 0x000fe200078e00ff */
[----:B------:R-:W-:Y:S01]  /*02c0*/  SHF.R.U32.HI R7, RZ, 0x2, R16 ;  /* 0x00000002ff077819 */ /* 0x000fe20000011610 */
[----:B------:R-:W-:Y:S01]  /*02d0*/  BSSY.RECONVERGENT B0, `(.L_x_1) ;  /* 0x00000ad000007945 */ /* 0x000fe20003800200 */
[----:B------:R-:W-:Y:S01]  /*02e0*/  LOP3.LUT R4, R4, R25, RZ, 0x3c, !PT ;  /* 0x0000001904047212 */ /* 0x000fe200078e3cff */
[----:B------:R-:W-:Y:S01]  /*02f0*/  VIADD R10, R24, 0x212e9e ;  /* 0x00212e9e180a7836 */ /* 0x000fe20000000000 */
[----:B------:R-:W-:Y:S01]  /*0300*/  LOP3.LUT R7, R7, R16, RZ, 0x3c, !PT ;  /* 0x0000001007077212 */ /* 0x000fe200078e3cff */
[----:B------:R-:W-:Y:S01]  /*0310*/  IMAD.MOV.U32 R26, RZ, RZ, RZ ;  /* 0x000000ffff1a7224 */ /* 0x000fe200078e00ff */
[----:B------:R-:W0:Y:S01]  /*0320*/  LDCU UR9, c[0x0][0x390] ;  /* 0x00007200ff0977ac */ /* 0x000e220008000800 */
[----:B------:R-:W-:Y:S02]  /*0330*/  IMAD.SHL.U32 R5, R4, 0x2, RZ ;  /* 0x0000000204057824 */ /* 0x000fe400078e00ff */
[----:B------:R-:W-:Y:S01]  /*0340*/  IMAD.MOV.U32 R25, RZ, RZ, R3 ;  /* 0x000000ffff197224 */ /* 0x000fe200078e0003 */
[----:B------:R-:W1:Y:S02]  /*0350*/  LDCU.U8 UR12, c[0x0][0x394] ;  /* 0x00007280ff0c77ac */ /* 0x000e640008000000 */
[----:B------:R-:W-:-:S02]  /*0360*/  LOP3.LUT R5, R3, R6, R5, 0x96, !PT ;  /* 0x0000000603057212 */ /* 0x000fc400078e9605 */
[----:B------:R-:W-:Y:S02]  /*0370*/  SHF.R.U32.HI R6, RZ, 0x2, R17 ;  /* 0x00000002ff067819 */ /* 0x000fe40000011611 */
[----:B------:R-:W-:Y:S01]  /*0380*/  LOP3.LUT R16, R5, R4, RZ, 0x3c, !PT ;  /* 0x0000000405107212 */ /* 0x000fe200078e3cff */
[----:B------:R-:W-:Y:S01]  /*0390*/  IMAD.SHL.U32 R4, R7, 0x2, RZ ;  /* 0x0000000207047824 */ /* 0x000fe200078e00ff */
[----:B------:R-:W-:-:S03]  /*03a0*/  LOP3.LUT R6, R6, R17, RZ, 0x3c, !PT ;  /* 0x0000001106067212 */ /* 0x000fc600078e3cff */
[----:B------:R-:W-:-:S05]  /*03b0*/  IMAD.SHL.U32 R5, R16, 0x10, RZ ;  /* 0x0000001010057824 */ /* 0x000fca00078e00ff */
[----:B------:R-:W-:Y:S01]  /*03c0*/  LOP3.LUT R4, R16, R5, R4, 0x96, !PT ;  /* 0x0000000510047212 */ /* 0x000fe200078e9604 */
[----:B------:R-:W-:-:S03]  /*03d0*/  IMAD.SHL.U32 R5, R6, 0x2, RZ ;  /* 0x0000000206057824 */ /* 0x000fc600078e00ff */
[----:B------:R-:W-:Y:S02]  /*03e0*/  LOP3.LUT R17, R4, R7, RZ, 0x3c, !PT ;  /* 0x0000000704117212 */ /* 0x000fe400078e3cff */
[----:B------:R-:W-:-:S03]  /*03f0*/  SHF.R.U32.HI R7, RZ, 0x2, R2 ;  /* 0x00000002ff077819 */ /* 0x000fc60000011602 */
[----:B------:R-:W-:Y:S01]  /*0400*/  IMAD.SHL.U32 R4, R17, 0x10, RZ ;  /* 0x0000001011047824 */ /* 0x000fe200078e00ff */
[----:B------:R-:W-:Y:S01]  /*0410*/  LOP3.LUT R7, R7, R2, RZ, 0x3c, !PT ;  /* 0x0000000207077212 */ /* 0x000fe200078e3cff */
[----:B------:R-:W-:-:S03]  /*0420*/  IMAD.IADD R11, R17, 0x1, R24 ;  /* 0x00000001110b7824 */ /* 0x000fc600078e0218 */
[----:B------:R-:W-:Y:S01]  /*0430*/  LOP3.LUT R5, R17, R4, R5, 0x96, !PT ;  /* 0x0000000411057212 */ /* 0x000fe200078e9605 */
[----:B------:R-:W-:Y:S01]  /*0440*/  IMAD.SHL.U32 R4, R7, 0x2, RZ ;  /* 0x0000000207047824 */ /* 0x000fe200078e00ff */
[----:B------:R-:W-:Y:S02]  /*0450*/  LOP3.LUT R11, R11, 0x1, RZ, 0xc0, !PT ;  /* 0x000000010b0b7812 */ /* 0x000fe400078ec0ff */
[----:B------:R-:W-:-:S05]  /*0460*/  LOP3.LUT R2, R5, R6, RZ, 0x3c, !PT ;  /* 0x0000000605027212 */ /* 0x000fca00078e3cff */
[----:B------:R-:W-:-:S05]  /*0470*/  IMAD.SHL.U32 R5, R2, 0x10, RZ ;  /* 0x0000001002057824 */ /* 0x000fca00078e00ff */
[----:B------:R-:W-:Y:S02]  /*0480*/  LOP3.LUT R4, R2, R5, R4, 0x96, !PT ;  /* 0x0000000502047212 */ /* 0x000fe400078e9604 */
[----:B------:R-:W-:Y:S02]  /*0490*/  LOP3.LUT R5, RZ, R24, RZ, 0x33, !PT ;  /* 0x00000018ff057212 */ /* 0x000fe400078e33ff */
[----:B------:R-:W-:-:S03]  /*04a0*/  LOP3.LUT R27, R4, R7, RZ, 0x3c, !PT ;  /* 0x00000007041b7212 */ /* 0x000fc600078e3cff */
[----:B------:R-:W-:Y:S02]  /*04b0*/  IMAD.IADD R12, R16, 0x1, R5 ;  /* 0x00000001100c7824 */ /* 0x000fe400078e0205 */
[----:B------:R-:W-:Y:S02]  /*04c0*/  IMAD.IADD R14, R5, 0x1, R2 ;  /* 0x00000001050e7824 */ /* 0x000fe400078e0202 */
[----:B------:R-:W-:Y:S01]  /*04d0*/  IMAD.IADD R13, R27, 0x1, R24 ;  /* 0x000000011b0d7824 */ /* 0x000fe200078e0218 */
[----:B------:R-:W-:Y:S02]  /*04e0*/  LOP3.LUT R12, R12, 0x1, RZ, 0xc0, !PT ;  /* 0x000000010c0c7812 */ /* 0x000fe400078ec0ff */
[----:B------:R-:W-:Y:S02]  /*04f0*/  LOP3.LUT R14, R14, 0x1, RZ, 0xc0, !PT ;  /* 0x000000010e0e7812 */ /* 0x000fe400078ec0ff */
[----:B01----:R-:W-:-:S07]  /*0500*/  LOP3.LUT R13, R13, 0x1, RZ, 0xc0, !PT ;  /* 0x000000010d0d7812 */ /* 0x003fce00078ec0ff */
.L_x_4:
[----:B------:R-:W-:Y:S01]  /*0510*/  SHF.R.U32.HI R4, RZ, 0x2, R25 ;  /* 0x00000002ff047819 */ /* 0x000fe20000011619 */
[----:B------:R-:W-:Y:S01]  /*0520*/  BSSY.RECONVERGENT B1, `(.L_x_2) ;  /* 0x0000081000017945 */ /* 0x000fe20003800200 */
[----:B------:R-:W-:Y:S02]  /*0530*/  SHF.R.U32.HI R3, RZ, 0x2, R16 ;  /* 0x00000002ff037819 */ /* 0x000fe40000011610 */
[----:B------:R-:W-:Y:S01]  /*0540*/  LOP3.LUT R5, R4, R25, RZ, 0x3c, !PT ;  /* 0x0000001904057212 */ /* 0x000fe200078e3cff */
[----:B------:R-:W-:Y:S01]  /*0550*/  IMAD.SHL.U32 R4, R27, 0x10, RZ ;  /* 0x000000101b047824 */ /* 0x000fe200078e00ff */
[----:B------:R-:W-:Y:S02]  /*0560*/  LOP3.LUT R3, R3, R16, RZ, 0x3c, !PT ;  /* 0x0000001003037212 */ /* 0x000fe400078e3cff */
[----:B------:R-:W-:Y:S01]  /*0570*/  SHF.R.U32.HI R8, RZ, 0x2, R17 ;  /* 0x00000002ff087819 */ /* 0x000fe20000011611 */
[----:B0-----:R-:W-:Y:S01]  /*0580*/  IMAD.SHL.U32 R6, R5, 0x2, RZ ;  /* 0x0000000205067824 */ /* 0x001fe200078e00ff */
[----:B------:R-:W-:-:S02]  /*0590*/  SHF.R.U32.HI R7, RZ, 0x2, R2 ;  /* 0x00000002ff077819 */ /* 0x000fc40000011602 */
[----:B------:R-:W-:Y:S02]  /*05a0*/  LOP3.LUT R17, R8, R17, RZ, 0x3c, !PT ;  /* 0x0000001108117212 */ /* 0x000fe400078e3cff */
[----:B------:R-:W-:Y:S01]  /*05b0*/  LOP3.LUT R4, R27, R4, R6, 0x96, !PT ;  /* 0x000000041b047212 */ /* 0x000fe200078e9606 */
[----:B------:R-:W-:Y:S01]  /*05c0*/  IMAD.SHL.U32 R6, R3, 0x2, RZ ;  /* 0x0000000203067824 */ /* 0x000fe200078e00ff */
[----:B------:R-:W-:Y:S02]  /*05d0*/  LOP3.LUT R2, R7, R2, RZ, 0x3c, !PT ;  /* 0x0000000207027212 */ /* 0x000fe400078e3cff */
[----:B------:R-:W-:Y:S02]  /*05e0*/  LOP3.LUT R5, R4, R5, RZ, 0x3c, !PT ;  /* 0x0000000504057212 */ /* 0x000fe400078e3cff */
[----:B------:R-:W-:Y:S01]  /*05f0*/  SHF.R.U32.HI R16, RZ, 0x2, R27 ;  /* 0x00000002ff107819 */ /* 0x000fe2000001161b */
[----:B------:R-:W-:Y:S01]  /*0600*/  IMAD.SHL.U32 R8, R2, 0x2, RZ ;  /* 0x0000000202087824 */ /* 0x000fe200078e00ff */
[----:B------:R-:W-:Y:S01]  /*0610*/  IADD3 R7, PT, PT, R10, -0x587c5, R5 ;  /* 0xfffa783b0a077810 */ /* 0x000fe20007ffe005 */
[----:B------:R-:W-:-:S03]  /*0620*/  IMAD.SHL.U32 R4, R5, 0x10, RZ ;  /* 0x0000001005047824 */ /* 0x000fc600078e00ff */
[----:B------:R-:W-:Y:S02]  /*0630*/  I2FP.F32.U32 R7, R7 ;  /* 0x0000000700077245 */ /* 0x000fe40000201000 */
[----:B------:R-:W-:Y:S01]  /*0640*/  LOP3.LUT R4, R5, R4, R6, 0x96, !PT ;  /* 0x0000000405047212 */ /* 0x000fe200078e9606 */
[----:B------:R-:W-:-:S03]  /*0650*/  IMAD.SHL.U32 R6, R17, 0x2, RZ ;  /* 0x0000000211067824 */ /* 0x000fc600078e00ff */
[----:B------:R-:W-:-:S05]  /*0660*/  LOP3.LUT R3, R4, R3, RZ, 0x3c, !PT ;  /* 0x0000000304037212 */ /* 0x000fca00078e3cff */
[----:B------:R-:W-:-:S05]  /*0670*/  IMAD.SHL.U32 R4, R3, 0x10, RZ ;  /* 0x0000001003047824 */ /* 0x000fca00078e00ff */
[----:B------:R-:W-:-:S04]  /*0680*/  LOP3.LUT R4, R3, R4, R6, 0x96, !PT ;  /* 0x0000000403047212 */ /* 0x000fc800078e9606 */
[----:B------:R-:W-:Y:S01]  /*0690*/  LOP3.LUT R25, R4, R17, RZ, 0x3c, !PT ;  /* 0x0000001104197212 */ /* 0x000fe200078e3cff */
[----:B------:R-:W-:Y:S01]  /*06a0*/  IMAD.MOV.U32 R4, RZ, RZ, 0x2f800000 ;  /* 0x2f800000ff047424 */ /* 0x000fe200078e00ff */
[----:B------:R-:W-:-:S03]  /*06b0*/  LOP3.LUT R17, R16, R27, RZ, 0x3c, !PT ;  /* 0x0000001b10117212 */ /* 0x000fc600078e3cff */
[----:B------:R-:W-:Y:S02]  /*06c0*/  IMAD.SHL.U32 R6, R25, 0x10, RZ ;  /* 0x0000001019067824 */ /* 0x000fe400078e00ff */
[----:B------:R-:W-:-:S03]  /*06d0*/  FFMA R7, R7, R4, 1.1641532182693481445e-10 ;  /* 0x2f00000007077423 */ /* 0x000fc60000000004 */
[----:B------:R-:W-:Y:S01]  /*06e0*/  LOP3.LUT R9, R25, R6, R8, 0x96, !PT ;  /* 0x0000000619097212 */ /* 0x000fe200078e9608 */
[----:B------:R-:W-:Y:S01]  /*06f0*/  IMAD.IADD R6, R3, 0x1, R10 ;  /* 0x0000000103067824 */ /* 0x000fe200078e020a */
[----:B------:R-:W-:Y:S02]  /*0700*/  FSETP.GEU.AND P4, PT, R7, UR9, PT ;  /* 0x0000000907007c0b */ /* 0x000fe4000bf8e000 */
[----:B------:R-:W-:Y:S01]  /*0710*/  LOP3.LUT R16, R9, R2, RZ, 0x3c, !PT ;  /* 0x0000000209107212 */ /* 0x000fe200078e3cff */
[----:B------:R-:W-:Y:S01]  /*0720*/  IMAD.SHL.U32 R2, R17, 0x2, RZ ;  /* 0x0000000211027824 */ /* 0x000fe200078e00ff */
[----:B------:R-:W-:Y:S02]  /*0730*/  I2FP.F32.U32 R9, R6 ;  /* 0x0000000600097245 */ /* 0x000fe40000201000 */
[----:B------:R-:W-:Y:S01]  /*0740*/  SEL R24, RZ, 0x1, P4 ;  /* 0x00000001ff187807 */ /* 0x000fe20002000000 */
[----:B------:R-:W-:Y:S02]  /*0750*/  IMAD.SHL.U32 R7, R16, 0x10, RZ ;  /* 0x0000001010077824 */ /* 0x000fe400078e00ff */
[----:B------:R-:W-:Y:S01]  /*0760*/  FFMA R6, R9, R4, 1.1641532182693481445e-10 ;  /* 0x2f00000009067423 */ /* 0x000fe20000000004 */
[----:B------:R-:W-:-:S02]  /*0770*/  LOP3.LUT R24, R11, R13, R24, 0x96, !PT ;  /* 0x0000000d0b187212 */ /* 0x000fc400078e9618 */
[----:B------:R-:W-:Y:S02]  /*0780*/  LOP3.LUT R8, R16, R7, R2, 0x96, !PT ;  /* 0x0000000710087212 */ /* 0x000fe400078e9602 */
[----:B------:R-:W-:Y:S02]  /*0790*/  SHF.R.U32.HI R2, RZ, 0x2, R5 ;  /* 0x00000002ff027819 */ /* 0x000fe40000011605 */
[----:B------:R-:W-:Y:S02]  /*07a0*/  LOP3.LUT R17, R8, R17, RZ, 0x3c, !PT ;  /* 0x0000001108117212 */ /* 0x000fe400078e3cff */
[----:B------:R-:W-:Y:S02]  /*07b0*/  LOP3.LUT R2, R2, R5, RZ, 0x3c, !PT ;  /* 0x0000000502027212 */ /* 0x000fe400078e3cff */
[----:B------:R-:W-:Y:S02]  /*07c0*/  IADD3 R5, PT, PT, R10, 0x587c5, R25 ;  /* 0x000587c50a057810 */ /* 0x000fe40007ffe019 */
[----:B------:R-:W-:Y:S01]  /*07d0*/  FSETP.GEU.AND P0, PT, R6, UR9, PT ;  /* 0x0000000906007c0b */ /* 0x000fe2000bf0e000 */
[----:B------:R-:W-:Y:S01]  /*07e0*/  IMAD.SHL.U32 R7, R2, 0x2, RZ ;  /* 0x0000000202077824 */ /* 0x000fe200078e00ff */
[----:B------:R-:W-:Y:S01]  /*07f0*/  IADD3 R8, PT, PT, R10, 0xb0f8a, R16 ;  /* 0x000b0f8a0a087810 */ /* 0x000fe20007ffe010 */
[----:B------:R-:W-:Y:S01]  /*0800*/  IMAD.SHL.U32 R6, R17, 0x10, RZ ;  /* 0x0000001011067824 */ /* 0x000fe200078e00ff */
[----:B------:R-:W-:-:S02]  /*0810*/  I2FP.F32.U32 R5, R5 ;  /* 0x0000000500057245 */ /* 0x000fc40000201000 */
[----:B------:R-:W-:Y:S02]  /*0820*/  I2FP.F32.U32 R9, R8 ;  /* 0x0000000800097245 */ /* 0x000fe40000201000 */
[----:B------:R-:W-:Y:S01]  /*0830*/  LOP3.LUT R7, R17, R6, R7, 0x96, !PT ;  /* 0x0000000611077212 */ /* 0x000fe200078e9607 */
[-C--:B------:R-:W-:Y:S01]  /*0840*/  FFMA R5, R5, R4.reuse, 1.1641532182693481445e-10 ;  /* 0x2f00000005057423 */ /* 0x080fe20000000004 */
[----:B------:R-:W-:Y:S01]  /*0850*/  SHF.R.U32.HI R8, RZ, 0x2, R3 ;  /* 0x00000002ff087819 */ /* 0x000fe20000011603 */
[----:B------:R-:W-:Y:S01]  /*0860*/  FFMA R6, R9, R4, 1.1641532182693481445e-10 ;  /* 0x2f00000009067423 */ /* 0x000fe20000000004 */
[----:B------:R-:W-:Y:S02]  /*0870*/  LOP3.LUT R2, R7, R2, RZ, 0x3c, !PT ;  /* 0x0000000207027212 */ /* 0x000fe400078e3cff */
[----:B------:R-:W-:Y:S02]  /*0880*/  LOP3.LUT R3, R8, R3, RZ, 0x3c, !PT ;  /* 0x0000000308037212 */ /* 0x000fe400078e3cff */
[----:B------:R-:W-:Y:S01]  /*0890*/  FSETP.GEU.AND P1, PT, R5, UR9, PT ;  /* 0x0000000905007c0b */ /* 0x000fe2000bf2e000 */
[----:B------:R-:W-:Y:S01]  /*08a0*/  IMAD.SHL.U32 R5, R2, 0x10, RZ ;  /* 0x0000001002057824 */ /* 0x000fe200078e00ff */
[----:B------:R-:W-:Y:S01]  /*08b0*/  FSETP.GEU.AND P2, PT, R6, UR9, PT ;  /* 0x0000000906007c0b */ /* 0x000fe2000bf4e000 */
[----:B------:R-:W-:Y:S01]  /*08c0*/  IMAD.SHL.U32 R6, R3, 0x2, RZ ;  /* 0x0000000203067824 */ /* 0x000fe200078e00ff */
[----:B------:R-:W-:-:S02]  /*08d0*/  IADD3 R7, PT, PT, R10, 0x10974f, R17 ;  /* 0x0010974f0a077810 */ /* 0x000fc40007ffe011 */
[----:B------:R-:W-:Y:S02]  /*08e0*/  LOP3.LUT R8, R24, R12, RZ, 0x3c, !PT ;  /* 0x0000000c18087212 */ /* 0x000fe400078e3cff */
[----:B------:R-:W-:Y:S02]  /*08f0*/  LOP3.LUT R6, R2, R5, R6, 0x96, !PT ;  /* 0x0000000502067212 */ /* 0x000fe400078e9606 */
[----:B------:R-:W-:Y:S01]  /*0900*/  IADD3 R5, PT, PT, R10, 0x161f14, R2 ;  /* 0x00161f140a057810 */ /* 0x000fe20007ffe002 */
[----:B------:R0:W-:Y:S01]  /*0910*/  STL.U8 [R1+0x30], R8 ;  /* 0x0000300801007387 */ /* 0x0001e20000100000 */
[----:B------:R-:W-:Y:S02]  /*0920*/  LOP3.LUT R27, R6, R3, RZ, 0x3c, !PT ;  /* 0x00000003061b7212 */ /* 0x000fe400078e3cff */
[----:B------:R-:W-:Y:S02]  /*0930*/  I2FP.F32.U32 R7, R7 ;  /* 0x0000000700077245 */ /* 0x000fe40000201000 */
[----:B------:R-:W-:-:S02]  /*0940*/  IADD3 R3, PT, PT, R10, 0x1ba6d9, R27 ;  /* 0x001ba6d90a037810 */ /* 0x000fc40007ffe01b */
[----:B------:R-:W-:Y:S01]  /*0950*/  I2FP.F32.U32 R5, R5 ;  /* 0x0000000500057245 */ /* 0x000fe20000201000 */
[----:B------:R-:W-:Y:S01]  /*0960*/  FFMA R7, R7, R4, 1.1641532182693481445e-10 ;  /* 0x2f00000007077423 */ /* 0x000fe20000000004 */
[----:B------:R-:W-:-:S03]  /*0970*/  I2FP.F32.U32 R3, R3 ;  /* 0x0000000300037245 */ /* 0x000fc60000201000 */
[-C--:B------:R-:W-:Y:S01]  /*0980*/  FFMA R5, R5, R4.reuse, 1.1641532182693481445e-10 ;  /* 0x2f00000005057423 */ /* 0x080fe20000000004 */
[----:B------:R-:W-:Y:S01]  /*0990*/  FSETP.GEU.AND P3, PT, R7, UR9, PT ;  /* 0x0000000907007c0b */ /* 0x000fe2000bf6e000 */
[----:B------:R-:W-:Y:S01]  /*09a0*/  FFMA R3, R3, R4, 1.1641532182693481445e-10 ;  /* 0x2f00000003037423 */ /* 0x000fe20000000004 */
[----:B------:R-:W-:Y:S02]  /*09b0*/  SEL R7, RZ, 0x1, P0 ;  /* 0x00000001ff077807 */ /* 0x000fe40000000000 */
[----:B------:R-:W-:Y:S02]  /*09c0*/  FSETP.GEU.AND P4, PT, R5, UR9, PT ;  /* 0x0000000905007c0b */ /* 0x000fe4000bf8e000 */
[----:B------:R-:W-:Y:S02]  /*09d0*/  LOP3.LUT R7, R14, R13, R7, 0x96, !PT ;  /* 0x0000000d0e077212 */ /* 0x000fe400078e9607 */
[----:B------:R-:W-:Y:S02]  /*09e0*/  FSETP.GEU.AND P0, PT, R3, UR9, PT ;  /* 0x0000000903007c0b */ /* 0x000fe4000bf0e000 */
[----:B------:R-:W-:-:S02]  /*09f0*/  SEL R6, RZ, 0x1, P3 ;  /* 0x00000001ff067807 */ /* 0x000fc40001800000 */
[----:B------:R-:W-:Y:S02]  /*0a00*/  SEL R3, RZ, 0x1, P4 ;  /* 0x00000001ff037807 */ /* 0x000fe40002000000 */
[----:B------:R-:W-:Y:S02]  /*0a10*/  LOP3.LUT R9, R7, R12, RZ, 0x3c, !PT ;  /* 0x0000000c07097212 */ /* 0x000fe400078e3cff */
[----:B------:R-:W-:Y:S02]  /*0a20*/  SEL R4, RZ, 0x1, P2 ;  /* 0x00000001ff047807 */ /* 0x000fe40001000000 */
[----:B------:R-:W-:Y:S01]  /*0a30*/  LOP3.LUT R5, R11, R6, RZ, 0x3c, !PT ;  /* 0x000000060b057212 */ /* 0x000fe200078e3cff */
[----:B------:R1:W-:Y:S01]  /*0a40*/  STL.U8 [R1+0x31], R9 ;  /* 0x0000310901007387 */ /* 0x0003e20000100000 */
[----:B------:R-:W-:Y:S02]  /*0a50*/  LOP3.LUT R6, R14, R3, RZ, 0x3c, !PT ;  /* 0x000000030e067212 */ /* 0x000fe400078e3cff */
[----:B------:R-:W-:Y:S01]  /*0a60*/  SEL R3, RZ, 0x1, P1 ;  /* 0x00000001ff037807 */ /* 0x000fe20000800000 */
[----:B------:R-:W-:Y:S01]  /*0a70*/  STL.U8 [R1+0x34], R5 ;  /* 0x0000340501007387 */ /* 0x000fe20000100000 */
[----:B0-----:R-:W-:-:S02]  /*0a80*/  SEL R8, RZ, 0x1, P0 ;  /* 0x00000001ff087807 */ /* 0x001fc40000000000 */
[----:B------:R-:W-:Y:S01]  /*0a90*/  LOP3.LUT R4, R14, R11, R4, 0x96, !PT ;  /* 0x0000000b0e047212 */ /* 0x000fe200078e9604 */
[----:B------:R-:W-:Y:S01]  /*0aa0*/  STL.U8 [R1+0x35], R6 ;  /* 0x0000350601007387 */ /* 0x000fe20000100000 */
[----:B------:R-:W-:Y:S02]  /*0ab0*/  LOP3.LUT R8, R13, R8, RZ, 0x3c, !PT ;  /* 0x000000080d087212 */ /* 0x000fe400078e3cff */
[--C-:B-1----:R-:W-:Y:S02]  /*0ac0*/  LOP3.LUT R9, R5, R24, R3.reuse, 0x96, !PT ;  /* 0x0000001805097212 */ /* 0x102fe400078e9603 */
[----:B------:R-:W-:Y:S01]  /*0ad0*/  LOP3.LUT R15, R6, R7, R3, 0x96, !PT ;  /* 0x00000007060f7212 */ /* 0x000fe200078e9603 */
[----:B------:R-:W-:Y:S01]  /*0ae0*/  STL.U8 [R1+0x36], R8 ;  /* 0x0000360801007387 */ /* 0x000fe20000100000 */
[----:B------:R-:W-:Y:S02]  /*0af0*/  LOP3.LUT R4, R4, R13, RZ, 0x3c, !PT ;  /* 0x0000000d04047212 */ /* 0x000fe400078e3cff */
[----:B------:R-:W-:-:S02]  /*0b00*/  LOP3.LUT R7, R9, R8, RZ, 0x3c, !PT ;  /* 0x0000000809077212 */ /* 0x000fc400078e3cff */
[-C--:B------:R-:W-:Y:S01]  /*0b10*/  LOP3.LUT R24, R15, R8.reuse, RZ, 0x3c, !PT ;  /* 0x000000080f187212 */ /* 0x080fe200078e3cff */
[----:B------:R0:W-:Y:S01]  /*0b20*/  STL.U8 [R1+0x33], R4 ;  /* 0x0000330401007387 */ /* 0x0001e20000100000 */
[----:B------:R-:W-:Y:S02]  /*0b30*/  LOP3.LUT R9, R6, R5, R4, 0x96, !PT ;  /* 0x0000000506097212 */ /* 0x000fe400078e9604 */
[----:B------:R-:W-:Y:S01]  /*0b40*/  PLOP3.LUT P0, PT, PT, PT, PT, 0x8, 0x80 ;  /* 0x000000000080781c */ /* 0x000fe20003f0e170 */
[----:B------:R-:W-:Y:S01]  /*0b50*/  IMAD R7, R24, 0x2, R7 ;  /* 0x0000000218077824 */ /* 0x000fe200078e0207 */
[----:B------:R-:W-:Y:S02]  /*0b60*/  LOP3.LUT R24, R9, R8, RZ, 0x3c, !PT ;  /* 0x0000000809187212 */ /* 0x000fe400078e3cff */
[----:B------:R-:W-:Y:S02]  /*0b70*/  PRMT R9, R6, 0x7610, R9 ;  /* 0x0000761006097816 */ /* 0x000fe40000000009 */
[----:B------:R-:W-:Y:S01]  /*0b80*/  PRMT R15, R8, 0x7610, R15 ;  /* 0x00007610080f7816 */ /* 0x000fe2000000000f */
[----:B------:R-:W-:Y:S01]  /*0b90*/  IMAD R7, R24, 0x4, R7 ;  /* 0x0000000418077824 */ /* 0x000fe200078e0207 */
[----:B------:R-:W-:-:S02]  /*0ba0*/  LOP3.LUT R24, R12, R3, RZ, 0x3c, !PT ;  /* 0x000000030c187212 */ /* 0x000fc400078e3cff */
[----:B0-----:R-:W-:Y:S01]  /*0bb0*/  PRMT R4, R5, 0x7610, R4 ;  /* 0x0000761005047816 */ /* 0x001fe20000000004 */
[----:B------:R-:W-:Y:S01]  /*0bc0*/  IMAD.MOV.U32 R5, RZ, RZ, RZ ;  /* 0x000000ffff057224 */ /* 0x000fe200078e00ff */
[----:B------:R-:W-:Y:S01]  /*0bd0*/  LOP3.LUT P1, RZ, R7, 0xff, RZ, 0xc0, !PT ;  /* 0x000000ff07ff7812 */ /* 0x000fe2000782c0ff */
[----:B------:R0:W-:Y:S01]  /*0be0*/  STL.U8 [R1+0x32], R24 ;  /* 0x0000321801007387 */ /* 0x0001e20000100000 */
[----:B------:R-:W-:-:S11]  /*0bf0*/  PRMT R3, R24, 0x7610, R3 ;  /* 0x0000761018037816 */ /* 0x000fd60000000003 */
[----:B0-----:R-:W-:Y:S05]  /*0c00*/  @!P1 BRA `(.L_x_3) ;  /* 0x0000000000489947 */ /* 0x001fea0003800000 */
[----:B------:R-:W-:-:S06]  /*0c10*/  UPRMT UR8, UR12, 0x8880, URZ ;  /* 0x000088800c087896 */ /* 0x000fcc00080000ff */
[----:B------:R-:W-:-:S13]  /*0c20*/  ISETP.NE.AND P1, PT, RZ, UR8, PT ;  /* 0x00000008ff007c0c */ /* 0x000fda000bf25270 */
[----:B------:R-:W-:-:S05]  /*0c30*/  @P1 LOP3.LUT R4, R7, 0xff, RZ, 0xc0, !PT ;  /* 0x000000ff07041812 */ /* 0x000fca00078ec0ff */
[----:B------:R-:W-:-:S05]  /*0c40*/  @P1 IMAD.IADD R7, R1, 0x1, R4 ;  /* 0x0000000101071824 */ /* 0x000fca00078e0204 */
[----:B------:R-:W2:Y:S01]  /*0c50*/  @P1 LDL.U8 R3, [R7+0x2f] ;  /* 0x00002f0007031983 */ /* 0x000ea20000100000 */
[----:B------:R-:W-:Y:S02]  /*0c60*/  PRMT R4, R29, 0x7632, R4 ;  /* 0x000076321d047816 */ /* 0x000fe40000000004 */
[C---:B------:R-:W-:Y:S02]  /*0c70*/  PRMT R9, R28.reuse, 0x7610, R9 ;  /* 0x000076101c097816 */ /* 0x040fe40000000009 */
[----:B------:R-:W-:Y:S02]  /*0c80*/  PRMT R15, R28, 0x7632, R15 ;  /* 0x000076321c0f7816 */ /* 0x000fe4000000000f */
[----:B--2---:R-:W-:Y:S02]  /*0c90*/  @P1 LOP3.LUT R6, R3, 0x1, RZ, 0x3c, !PT ;  /* 0x0000000103061812 */ /* 0x004fe400078e3cff */
[----:B------:R-:W-:-:S03]  /*0ca0*/  PRMT R3, R29, 0x7610, R3 ;  /* 0x000076101d037816 */ /* 0x000fc60000000003 */
[----:B------:R0:W-:Y:S04]  /*0cb0*/  @P1 STL.U8 [R7+0x2f], R6 ;  /* 0x00002f0607001387 */ /* 0x0001e80000100000 */
[----:B------:R0:W5:Y:S04]  /*0cc0*/  @P1 LDL.U8 R3, [R1+0x32] ;  /* 0x0000320001031983 */ /* 0x0001680000100000 */
[----:B------:R0:W5:Y:S04]  /*0cd0*/  @P1 LDL.U8 R4, [R1+0x34] ;  /* 0x0000340001041983 */ /* 0x0001680000100000 */
[----:B------:R0:W5:Y:S04]  /*0ce0*/  @P1 LDL.U8 R9, [R1+0x35] ;  /* 0x0000350001091983 */ /* 0x0001680000100000 */
[----:B------:R0:W5:Y:S01]  /*0cf0*/  @P1 LDL.U8 R15, [R1+0x36] ;  /* 0x00003600010f1983 */ /* 0x0001620000100000 */
[----:B------:R-:W-:Y:S01]  /*0d00*/  IMAD.MOV.U32 R5, RZ, RZ, 0x1 ;  /* 0x00000001ff057424 */ /* 0x000fe200078e00ff */
[----:B------:R-:W-:Y:S01]  /*0d10*/  PLOP3.LUT P0, PT, P1, PT, PT, 0x8, 0x80 ;  /* 0x000000000080781c */ /* 0x000fe20000f0e170 */
[----:B------:R-:W-:-:S12]  /*0d20*/  @P1 IMAD.MOV.U32 R5, RZ, RZ, RZ ;  /* 0x000000ffff051224 */ /* 0x000fd800078e00ff */
.L_x_3:
[----:B------:R-:W-:Y:S05]  /*0d30*/  BSYNC.RECONVERGENT B1 ;  /* 0x0000000000017941 */ /* 0x000fea0003800200 */
.L_x_2:
[----:B------:R-:W-:Y:S01]  /*0d40*/  IMAD.IADD R26, R5, 0x1, R26 ;  /* 0x00000001051a7824 */ /* 0x000fe200078e021a */
[----:B-----5:R-:W-:Y:S01]  /*0d50*/  PRMT R29, R3, 0x5410, R4 ;  /* 0x00005410031d7816 */ /* 0x020fe20000000004 */
[----:B------:R-:W-:Y:S01]  /*0d60*/  VIADD R10, R10, 0x26b663 ;  /* 0x0026b6630a0a7836 */ /* 0x000fe20000000000 */
[----:B------:R-:W-:Y:S02]  /*0d70*/  PRMT R28, R9, 0x5410, R15 ;  /* 0x00005410091c7816 */ /* 0x000fe4000000000f */
[----:B------:R-:W-:-:S13]  /*0d80*/  ISETP.LT.U32.AND P1, PT, R26, 0x5, PT ;  /* 0x000000051a00780c */ /* 0x000fda0003f21070 */
[----:B------:R-:W-:Y:S05]  /*0d90*/  @P0 BRA P1, `(.L_x_4) ;  /* 0xfffffff400dc0947 */ /* 0x000fea000083ffff */
[----:B------:R-:W-:Y:S05]  /*0da0*/  BSYNC.RECONVERGENT B0 ;  /* 0x0000000000007941 */ /* 0x000fea0003800200 */
.L_x_1:
[----:B------:R-:W-:-:S05]  /*0db0*/  IMAD R5, R26, 0x8, R1 ;  /* 0x000000081a057824 */ /* 0x000fca00078e0201 */
[----:B0-----:R-:W2:Y:S01]  /*0dc0*/  LDL.64 R6, [R5] ;  /* 0x0000000005067983 */ /* 0x001ea20000100a00 */
[----:B------:R-:W-:Y:S01]  /*0dd0*/  LOP3.LUT R3, R3, 0xff, RZ, 0xc0, !PT ;  /* 0x000000ff03037812 */ /* 0x000fe200078ec0ff */
[----:B------:R-:W-:Y:S01]  /*0de0*/  UIADD3 UR5, UPT, UPT, UR5, 0x1, URZ ;  /* 0x0000000105057890 */ /* 0x000fe2000fffe0ff */
[----:B------:R-:W-:Y:S01]  /*0df0*/  LOP3.LUT R4, R4, 0xff, RZ, 0xc0, !PT ;  /* 0x000000ff04047812 */ /* 0x000fe200078ec0ff */
[----:B------:R-:W-:Y:S01]  /*0e00*/  VIADD R24, R10, 0xfff4f076 ;  /* 0xfff4f0760a187836 */ /* 0x000fe20000000000 */
[----:B------:R-:W-:Y:S01]  /*0e10*/  LOP3.LUT R9, R9, 0xff, RZ, 0xc0, !PT ;  /* 0x000000ff09097812 */ /* 0x000fe200078ec0ff */
[----:B------:R-:W-:Y:S01]  /*0e20*/  UISETP.NE.AND UP0, UPT, UR5, 0x100, UPT ;  /* 0x000001000500788c */ /* 0x000fe2000bf05270 */
[----:B------:R-:W-:Y:S02]  /*0e30*/  ISETP.NE.AND P1, PT, R11, R4, PT ;  /* 0x000000040b00720c */ /* 0x000fe40003f25270 */
[----:B------:R-:W-:Y:S02]  /*0e40*/  LOP3.LUT R4, R15, 0xff, RZ, 0xc0, !PT ;  /* 0x000000ff0f047812 */ /* 0x000fe400078ec0ff */
[----:B------:R-:W-:-:S02]  /*0e50*/  ISETP.NE.AND P2, PT, R14, R9, PT ;  /* 0x000000090e00720c */ /* 0x000fc40003f45270 */
[----:B------:R-:W-:Y:S02]  /*0e60*/  ISETP.NE.AND P3, PT, R13, R4, PT ;  /* 0x000000040d00720c */ /* 0x000fe40003f65270 */
[----:B--2---:R-:W-:-:S05]  /*0e70*/  IADD3 R6, P0, PT, R6, 0x1, RZ ;  /* 0x0000000106067810 */ /* 0x004fca0007f1e0ff */
[----:B------:R-:W-:Y:S01]  /*0e80*/  IMAD.X R7, RZ, RZ, R7, P0 ;  /* 0x000000ffff077224 */ /* 0x000fe200000e0607 */
[----:B------:R-:W-:Y:S02]  /*0e90*/  ISETP.NE.AND P0, PT, R12, R3, PT ;  /* 0x000000030c00720c */ /* 0x000fe40003f05270 */
[----:B------:R-:W-:Y:S02]  /*0ea0*/  SEL R3, RZ, 0x1, !P1 ;  /* 0x00000001ff037807 */ /* 0x000fe40004800000 */
[----:B------:R0:W-:Y:S01]  /*0eb0*/  STL.64 [R5], R6 ;  /* 0x0000000605007387 */ /* 0x0001e20000100a00 */
[----:B------:R-:W-:-:S04]  /*0ec0*/  SEL R8, RZ, 0x1, !P0 ;  /* 0x00000001ff087807 */ /* 0x000fc80004000000 */
[----:B------:R-:W-:Y:S02]  /*0ed0*/  IADD3 R4, P1, P0, R3, R0, R8 ;  /* 0x0000000003047210 */ /* 0x000fe4000783e008 */
[----:B------:R-:W-:Y:S02]  /*0ee0*/  SEL R3, RZ, 0x1, !P2 ;  /* 0x00000001ff037807 */ /* 0x000fe40005000000 */
[----:B------:R-:W-:Y:S02]  /*0ef0*/  SEL R0, RZ, 0x1, !P3 ;  /* 0x00000001ff007807 */ /* 0x000fe40005800000 */
[----:B------:R-:W-:Y:S02]  /*0f00*/  IADD3.X R19, PT, PT, RZ, R19, RZ, P1, P0 ;  /* 0x00000013ff137210 */ /* 0x000fe40000fe04ff */
[----:B------:R-:W-:Y:S01]  /*0f10*/  IADD3 R0, P2, P3, R0, R4, R3 ;  /* 0x0000000400007210 */ /* 0x000fe20007b5e003 */
[----:B------:R-:W-:-:S03]  /*0f20*/  IMAD.MOV.U32 R3, RZ, RZ, R27 ;  /* 0x000000ffff037224 */ /* 0x000fc600078e001b */
[----:B------:R-:W-:Y:S01]  /*0f30*/  IADD3.X R19, PT, PT, RZ, R19, RZ, P2, P3 ;  /* 0x00000013ff137210 */ /* 0x000fe200017e64ff */
[----:B0-----:R-:W-:Y:S08]  /*0f40*/  BRA.U UP0, `(.L_x_5) ;  /* 0xfffffff100d47547 */ /* 0x001ff0000b83ffff */
[----:B------:R-:W-:Y:S01]  /*0f50*/  IMAD.MOV.U32 R3, RZ, RZ, R27 ;  /* 0x000000ffff037224 */ /* 0x000fe200078e001b */
[----:B------:R-:W-:Y:S06]  /*0f60*/  BRA.U UP1, `(.L_x_6) ;  /* 0xfffffff101b47547 */ /* 0x000fec000b83ffff */
[----:B------:R0:W5:Y:S04]  /*0f70*/  LDL.128 R12, [R1] ;  /* 0x00000000010c7983 */ /* 0x0001680000100c00 */
[----:B------:R0:W5:Y:S04]  /*0f80*/  LDL.128 R8, [R1+0x10] ;  /* 0x0000100001087983 */ /* 0x0001680000100c00 */
[----:B------:R0:W5:Y:S01]  /*0f90*/  LDL.128 R4, [R1+0x20] ;  /* 0x0000200001047983 */ /* 0x0001620000100c00 */
[----:B------:R-:W-:-:S07]  /*0fa0*/  IMAD.MOV.U32 R3, RZ, RZ, R27 ;  /* 0x000000ffff037224 */ /* 0x000fce00078e001b */
.L_x_0:
[----:B------:R-:W1:Y:S01]  /*0fb0*/  LDC.64 R28, c[0x0][0x388] ;  /* 0x0000e200ff1c7b82 */ /* 0x000e620000000a00 */
[----:B------:R-:W2:Y:S01]  /*0fc0*/  LDCU.64 UR8, c[0x0][0x388] ;  /* 0x00007100ff0877ac */ /* 0x000ea20008000a00 */
[----:B------:R-:W-:Y:S01]  /*0fd0*/  VOTEU.ANY UR4, UPT, PT ;  /* 0x0000000000047886 */ /* 0x000fe200038e0100 */
[----:B-1---5:R1:W-:Y:S01]  /*0fe0*/  REDG.E.ADD.64.STRONG.GPU desc[UR10][R28.64], R12 ;  /* 0x0000000c1c00798e */ /* 0x0223e2000c12e50a */
[----:B--2---:R-:W-:Y:S02]  /*0ff0*/  UIADD3 UR8, UP0, UPT, UR8, 0x8, URZ ;  /* 0x0000000808087890 */ /* 0x004fe4000ff1e0ff */
[----:B------:R-:W-:Y:S02]  /*1000*/  UPOPC UR5, UR4 ;  /* 0x00000004000572bf */ /* 0x000fe40008000000 */
[----:B------:R-:W-:Y:S02]  /*1010*/  UIADD3.X UR9, UPT, UPT, URZ, UR9, URZ, UP0, !UPT ;  /* 0x00000009ff097290 */ /* 0x000fe400087fe4ff */
[----:B------:R-:W-:Y:S01]  /*1020*/  IMAD.U32 R26, RZ, RZ, UR8 ;  /* 0x00000008ff1a7e24 */ /* 0x000fe2000f8e00ff */
[----:B------:R-:W-:-:S02]  /*1030*/  UIMAD.WIDE.U32 UR12, UR6, UR5, URZ ;  /* 0x00000005060c72a5 */ /* 0x000fc4000f8e00ff */
[----:B------:R-:W-:Y:S01]  /*1040*/  UFLO.U32 UR4, UR4 ;  /* 0x00000004000472bd */ /* 0x000fe200080e0000 */
[----:B------:R-:W-:Y:S01]  /*1050*/  IMAD.U32 R27, RZ, RZ, UR9 ;  /* 0x00000009ff1b7e24 */ /* 0x000fe2000f8e00ff */
[----:B------:R-:W-:Y:S01]  /*1060*/  UIMAD UR5, UR7, UR5, URZ ;  /* 0x00000005070572a4 */ /* 0x000fe2000f8e02ff */
[----:B-1----:R-:W1:Y:S01]  /*1070*/  S2R R12, SR_LANEID ;  /* 0x00000000000c7919 */ /* 0x002e620000000000 */
[----:B------:R-:W-:Y:S02]  /*1080*/  IMAD.U32 R13, RZ, RZ, UR13 ;  /* 0x0000000dff0d7e24 */ /* 0x000fe4000f8e00ff */
[----:B------:R-:W-:Y:S01]  /*1090*/  UIADD3 UR5, UPT, UPT, UR13, UR5, URZ ;  /* 0x000000050d057290 */ /* 0x000fe2000fffe0ff */
[----:B------:R-:W-:Y:S04]  /*10a0*/  REDG.E.ADD.64.STRONG.GPU desc[UR10][R26.64], R14 ;  /* 0x0000000e1a00798e */ /* 0x000fe8000c12e50a */
[----:B------:R2:W-:Y:S01]  /*10b0*/  REDG.E.ADD.64.STRONG.GPU desc[UR10][R26.64+0x8], R8 ;  /* 0x000008081a00798e */ /* 0x0005e2000c12e50a */
[----:B------:R-:W3:Y:S01]  /*10c0*/  LDC R13, c[0x0][0x360] ;  /* 0x0000d800ff0d7b82 */ /* 0x000ee20000000800 */
[----:B------:R-:W-:-:S02]  /*10d0*/  IMAD.U32 R29, RZ, RZ, UR5 ;  /* 0x00000005ff1d7e24 */ /* 0x000fc4000f8e00ff */
[----:B------:R-:W-:Y:S04]  /*10e0*/  REDG.E.ADD.64.STRONG.GPU desc[UR10][R26.64+0x10], R10 ;  /* 0x0000100a1a00798e */ /* 0x000fe8000c12e50a */
[----:B------:R4:W-:Y:S04]  /*10f0*/  REDG.E.ADD.64.STRONG.GPU desc[UR10][R26.64+0x18], R4 ;  /* 0x000018041a00798e */ /* 0x0009e8000c12e50a */
[----:B------:R-:W-:Y:S01]  /*1100*/  REDG.E.ADD.64.STRONG.GPU desc[UR10][R26.64+0x20], R6 ;  /* 0x000020061a00798e */ /* 0x000fe2000c12e50a */
[----:B--2---:R-:W2:Y:S01]  /*1110*/  LDC.64 R8, c[0x0][0x380] ;  /* 0x0000e000ff087b82 */ /* 0x004ea20000000a00 */
[----:B----4-:R-:W-:-:S02]  /*1120*/  IMAD.MOV.U32 R4, RZ, RZ, R0 ;  /* 0x000000ffff047224 */ /* 0x010fc400078e0000 */
[----:B------:R-:W3:Y:S01]  /*1130*/  S2R R0, SR_TID.X ;  /* 0x0000000000007919 */ /* 0x000ee20000002100 */
[----:B-1----:R-:W-:-:S04]  /*1140*/  ISETP.EQ.U32.AND P0, PT, R12, UR4, PT ;  /* 0x000000040c007c0c */ /* 0x002fc8000bf02070 */
[----:B------:R-:W3:Y:S01]  /*1150*/  S2UR UR4, SR_CTAID.X ;  /* 0x00000000000479c3 */ /* 0x000ee20000002500 */
[----:B------:R-:W-:Y:S02]  /*1160*/  IMAD.U32 R12, RZ, RZ, UR12 ;  /* 0x0000000cff0c7e24 */ /* 0x000fe4000f8e00ff */
[----:B------:R-:W-:Y:S02]  /*1170*/  IMAD.MOV.U32 R5, RZ, RZ, R19 ;  /* 0x000000ffff057224 */ /* 0x000fe400078e0013 */
[----:B------:R-:W-:-:S03]  /*1180*/  IMAD.MOV.U32 R28, RZ, RZ, R12 ;  /* 0x000000ffff1c7224 */ /* 0x000fc600078e000c */
[----:B------:R-:W-:Y:S04]  /*1190*/  REDG.E.ADD.64.STRONG.GPU desc[UR10][R26.64+0x28], R4 ;  /* 0x000028041a00798e */ /* 0x000fe8000c12e50a */
[----:B------:R-:W-:Y:S01]  /*11a0*/  @P0 REDG.E.ADD.64.STRONG.GPU desc[UR10][R26.64+0x30], R28 ;  /* 0x0000301c1a00098e */ /* 0x000fe2000c12e50a */
[----:B---3--:R-:W-:-:S04]  /*11b0*/  IMAD R13, R13, UR4, R0 ;  /* 0x000000040d0d7c24 */ /* 0x008fc8000f8e0200 */
[----:B--2---:R-:W-:-:S05]  /*11c0*/  IMAD.WIDE R8, R13, 0x30, R8 ;  /* 0x000000300d087825 */ /* 0x004fca00078e0208 */
[----:B------:R-:W-:Y:S04]  /*11d0*/  STG.E.64 desc[UR10][R8.64], R24 ;  /* 0x0000001808007986 */ /* 0x000fe8000c101b0a */
[----:B------:R-:W-:Y:S04]  /*11e0*/  STG.E.64 desc[UR10][R8.64+0x8], R16 ;  /* 0x0000081008007986 */ /* 0x000fe8000c101b0a */
[----:B------:R-:W-:Y:S04]  /*11f0*/  STG.E.64 desc[UR10][R8.64+0x10], R2 ;  /* 0x0000100208007986 */ /* 0x000fe8000c101b0a */
[----:B------:R-:W-:Y:S04]  /*1200*/  STG.E.64 desc[UR10][R8.64+0x18], R22 ;  /* 0x0000181608007986 */ /* 0x000fe8000c101b0a */
[----:B------:R-:W-:Y:S04]  /*1210*/  STG.E.64 desc[UR10][R8.64+0x28], R20 ;  /* 0x0000281408007986 */ /* 0x000fe8000c101b0a */
[----:B------:R-:W-:Y:S01]  /*1220*/  STG.E desc[UR10][R8.64+0x20], R18 ;  /* 0x0000201208007986 */ /* 0x000fe2000c10190a */
[----:B------:R-:W-:Y:S05]  /*1230*/  EXIT ;  /* 0x000000000000794d */ /* 0x000fea0003800000 */
.L_x_7:
[----:B------:R-:W-:-:S00]  /*1240*/  BRA `(.L_x_7) ;  /* 0xfffffffc00fc7947 */ /* 0x000fc0000383ffff */
[----:B------:R-:W-:-:S00]  /*1250*/  NOP ;  /* 0x0000000000007918 */ /* 0x000fc00000000000 */
        /* <DEDUP_REMOVED lines=10> */
.L_x_17:


//--------------------- .text._Z15init_rng_kernelP17curandStateXORWOWm --------------------------
	.section	.text._Z15init_rng_kernelP17curandStateXORWOWm,"ax",@progbits
	.align	128
        .global         _Z15init_rng_kernelP17curandStateXORWOWm
        .type           _Z15init_rng_kernelP17curandStateXORWOWm,@function
        .size           _Z15init_rng_kernelP17curandStateXORWOWm,(.L_x_18 - _Z15init_rng_kernelP17curandStateXORWOWm)
        .other          _Z15init_rng_kernelP17curandStateXORWOWm,@"STO_CUDA_ENTRY STV_DEFAULT"
_Z15init_rng_kernelP17curandStateXORWOWm:
.text._Z15init_rng_kernelP17curandStateXORWOWm:
[----:B------:R-:W-:Y:S01]  /*0000*/  LDC R1, c[0x0][0x37c] ;  /* 0x0000df00ff017b82 */ /* 0x000fe20000000800 */
[----:B------:R-:W0:Y:S07]  /*0010*/  S2R R4, SR_TID.X ;  /* 0x0000000000047919 */ /* 0x000e2e0000002100 */
[----:B------:R-:W1:Y:S01]  /*0020*/  LDC.64 R2, c[0x0][0x388] ;  /* 0x0000e200ff027b82 */ /* 0x000e620000000a00 */
[----:B------:R-:W2:Y:S01]  /*0030*/  LDCU.64 UR4, c[0x0][0x358] ;  /* 0x00006b00ff0477ac */ /* 0x000ea20008000a00 */
[----:B------:R-:W-:Y:S06]  /*0040*/  BSSY.RECONVERGENT B0, `(.L_x_8) ;  /* 0x00000e5000007945 */ /* 0x000fec0003800200 */
[----:B------:R-:W0:Y:S08]  /*0050*/  S2UR UR6, SR_CTAID.X ;  /* 0x00000000000679c3 */ /* 0x000e300000002500 */
[----:B------:R-:W0:Y:S08]  /*0060*/  LDC R13, c[0x0][0x360] ;  /* 0x0000d800ff0d7b82 */ /* 0x000e300000000800 */
[----:B------:R-:W3:Y:S01]  /*0070*/  LDC.64 R6, c[0x0][0x380] ;  /* 0x0000e000ff067b82 */ /* 0x000ee20000000a00 */
[----:B-1----:R-:W-:-:S02]  /*0080*/  LOP3.LUT R0, R2, 0xaad26b49, RZ, 0x3c, !PT ;  /* 0xaad26b4902007812 */ /* 0x002fc400078e3cff */
[----:B------:R-:W-:-:S03]  /*0090*/  LOP3.LUT R2, R3, 0xf7dcefdd, RZ, 0x3c, !PT ;  /* 0xf7dcefdd03027812 */ /* 0x000fc600078e3cff */
[----:B------:R-:W-:Y:S02]  /*00a0*/  IMAD R0, R0, 0x4182bed5, RZ ;  /* 0x4182bed500007824 */ /* 0x000fe400078e02ff */
[----:B------:R-:W-:Y:S02]  /*00b0*/  IMAD R3, R2, -0x658354e5, RZ ;  /* 0x9a7cab1b02037824 */ /* 0x000fe400078e02ff */
[C---:B------:R-:W-:Y:S01]  /*00c0*/  VIADD R5, R0.reuse, 0x75bcd15 ;  /* 0x075bcd1500057836 */ /* 0x040fe20000000000 */
[C---:B------:R-:W-:Y:S01]  /*00d0*/  LOP3.LUT R8, R0.reuse, 0x159a55e5, RZ, 0x3c, !PT ;  /* 0x159a55e500087812 */ /* 0x040fe200078e3cff */
[C---:B------:R-:W-:Y:S01]  /*00e0*/  VIADD R11, R0.reuse, 0x583f19 ;  /* 0x00583f19000b7836 */ /* 0x040fe20000000000 */
[C---:B------:R-:W-:Y:S01]  /*00f0*/  LOP3.LUT R10, R3.reuse, 0x5491333, RZ, 0x3c, !PT ;  /* 0x05491333030a7812 */ /* 0x040fe200078e3cff */
[----:B------:R-:W-:Y:S02]  /*0100*/  VIADD R9, R3, 0x1f123bb5 ;  /* 0x1f123bb503097836 */ /* 0x000fe40000000000 */
[----:B0-----:R-:W-:Y:S01]  /*0110*/  IMAD R13, R13, UR6, R4 ;  /* 0x000000060d0d7c24 */ /* 0x001fe2000f8e0204 */
[----:B------:R-:W-:-:S04]  /*0120*/  IADD3 R4, PT, PT, R0, 0x64f0c9, R3 ;  /* 0x0064f0c900047810 */ /* 0x000fc80007ffe003 */
[C---:B------:R-:W-:Y:S01]  /*0130*/  ISETP.NE.AND P0, PT, R13.reuse, RZ, PT ;  /* 0x000000ff0d00720c */ /* 0x040fe20003f05270 */
[----:B---3--:R-:W-:-:S05]  /*0140*/  IMAD.WIDE R6, R13, 0x30, R6 ;  /* 0x000000300d067825 */ /* 0x008fca00078e0206 */
[----:B--2---:R0:W-:Y:S04]  /*0150*/  STG.E.64 desc[UR4][R6.64], R4 ;  /* 0x0000000406007986 */ /* 0x0041e8000c101b04 */
[----:B------:R0:W-:Y:S04]  /*0160*/  STG.E.64 desc[UR4][R6.64+0x8], R8 ;  /* 0x0000080806007986 */ /* 0x0001e8000c101b04 */
[----:B------:R0:W-:Y:S01]  /*0170*/  STG.E.64 desc[UR4][R6.64+0x10], R10 ;  /* 0x0000100a06007986 */ /* 0x0001e2000c101b04 */
[----:B------:R-:W-:Y:S05]  /*0180*/  @!P0 BRA `(.L_x_9) ;  /* 0x0000000c00408947 */ /* 0x000fea0003800000 */
[----:B------:R-:W-:Y:S01]  /*0190*/  SHF.R.S32.HI R0, RZ, 0x1f, R13 ;  /* 0x0000001fff007819 */ /* 0x000fe2000001140d */
[----:B------:R-:W-:-:S07]  /*01a0*/  IMAD.MOV.U32 R12, RZ, RZ, RZ ;  /* 0x000000ffff0c7224 */ /* 0x000fce00078e00ff */
.L_x_15:
[----:B-1----:R-:W-:Y:S01]  /*01b0*/  LOP3.LUT R2, R13, 0x3, RZ, 0xc0, !PT ;  /* 0x000000030d027812 */ /* 0x002fe200078ec0ff */
[----:B------:R-:W-:Y:S03]  /*01c0*/  BSSY.RECONVERGENT B1, `(.L_x_10) ;  /* 0x00000c6000017945 */ /* 0x000fe60003800200 */
[----:B------:R-:W-:-:S04]  /*01d0*/  ISETP.NE.U32.AND P0, PT, R2, RZ, PT ;  /* 0x000000ff0200720c */ /* 0x000fc80003f05070 */
[----:B------:R-:W-:-:S13]  /*01e0*/  ISETP.NE.AND.EX P0, PT, RZ, RZ, PT, P0 ;  /* 0x000000ffff00720c */ /* 0x000fda0003f05300 */
[----:B------:R-:W-:Y:S05]  /*01f0*/  @!P0 BRA `(.L_x_11) ;  /* 0x0000000c00088947 */ /* 0x000fea0003800000 */
[----:B0-----:R-:W0:Y:S01]  /*0200*/  LDC.64 R8, c[0x4][RZ] ;  /* 0x01000000ff087b82 */ /* 0x001e220000000a00 */
[----:B------:R-:W-:Y:S02]  /*0210*/  IMAD.MOV.U32 R14, RZ, RZ, RZ ;  /* 0x000000ffff0e7224 */ /* 0x000fe400078e00ff */
[----:B0-----:R-:W-:-:S07]  /*0220*/  IMAD.WIDE.U32 R8, R12, 0xc80, R8 ;  /* 0x00000c800c087825 */ /* 0x001fce00078e0008 */
.L_x_14:
[----:B-1----:R-:W-:Y:S01]  /*0230*/  IMAD.MOV.U32 R15, RZ, RZ, RZ ;  /* 0x000000ffff0f7224 */ /* 0x002fe200078e00ff */
[----:B------:R-:W-:Y:S01]  /*0240*/  CS2R R2, SRZ ;  /* 0x0000000000027805 */ /* 0x000fe2000001ff00 */
[----:B------:R-:W-:Y:S01]  /*0250*/  IMAD.MOV.U32 R17, RZ, RZ, RZ ;  /* 0x000000ffff117224 */ /* 0x000fe200078e00ff */
[----:B------:R-:W-:-:S07]  /*0260*/  CS2R R4, SRZ ;  /* 0x0000000000047805 */ /* 0x000fce000001ff00 */
.L_x_13:
[----:B------:R-:W-:-:S05]  /*0270*/  IMAD.WIDE.U32 R10, R17, 0x4, R6 ;  /* 0x00000004110a7825 */ /* 0x000fca00078e0006 */
[----:B------:R0:W5:Y:S01]  /*0280*/  LDG.E R16, desc[UR4][R10.64+0x4] ;  /* 0x000004040a107981 */ /* 0x000162000c1e1900 */
[----:B------:R-:W-:-:S07]  /*0290*/  IMAD.MOV.U32 R19, RZ, RZ, RZ ;  /* 0x000000ffff137224 */ /* 0x000fce00078e00ff */
.L_x_12:
[----:B-----5:R-:W-:Y:S01]  /*02a0*/  SHF.R.U32.HI R24, RZ, R19, R16 ;  /* 0x00000013ff187219 */ /* 0x020fe20000011610 */
[----:B0-----:R-:W-:-:S03]  /*02b0*/  IMAD.SHL.U32 R10, R17, 0x20, RZ ;  /* 0x00000020110a7824 */ /* 0x001fc600078e00ff */
[----:B------:R-:W-:Y:S01]  /*02c0*/  LOP3.LUT R11, R24, 0x1, RZ, 0xc0, !PT ;  /* 0x00000001180b7812 */ /* 0x000fe200078ec0ff */
[----:B------:R-:W-:-:S03]  /*02d0*/  IMAD.IADD R10, R10, 0x1, R19 ;  /* 0x000000010a0a7824 */ /* 0x000fc600078e0213 */
[----:B------:R-:W-:Y:S01]  /*02e0*/  ISETP.NE.U32.AND P0, PT, R11, 0x1, PT ;  /* 0x000000010b00780c */ /* 0x000fe20003f05070 */
[----:B------:R-:W-:-:S03]  /*02f0*/  IMAD R11, R10, 0x5, RZ ;  /* 0x000000050a0b7824 */ /* 0x000fc600078e02ff */
[----:B------:R-:W-:Y:S01]  /*0300*/  R2P PR, R24, 0x7e ;  /* 0x0000007e18007804 */ /* 0x000fe20000000000 */
[----:B------:R-:W-:-:S08]  /*0310*/  IMAD.WIDE.U32 R10, R11, 0x4, R8 ;  /* 0x000000040b0a7825 */ /* 0x000fd000078e0008 */
[----:B------:R-:W2:Y:S04]  /*0320*/  @!P0 LDG.E R18, desc[UR4][R10.64] ;  /* 0x000000040a128981 */ /* 0x000ea8000c1e1900 */
[----:B------:R-:W3:Y:S04]  /*0330*/  @!P0 LDG.E R20, desc[UR4][R10.64+0x10] ;  /* 0x000010040a148981 */ /* 0x000ee8000c1e1900 */
[----:B------:R-:W4:Y:S04]  /*0340*/  @P1 LDG.E R22, desc[UR4][R10.64+0x14] ;  /* 0x000014040a161981 */ /* 0x000f28000c1e1900 */
[----:B------:R-:W4:Y:S04]  /*0350*/  @P2 LDG.E R26, desc[UR4][R10.64+0x28] ;  /* 0x000028040a1a2981 */ /* 0x000f28000c1e1900 */
[----:B------:R-:W4:Y:S04]  /*0360*/  @!P0 LDG.E R21, desc[UR4][R10.64+0x4] ;  /* 0x000004040a158981 */ /* 0x000f28000c1e1900 */
[----:B------:R-:W4:Y:S04]  /*0370*/  @!P0 LDG.E R23, desc[UR4][R10.64+0xc] ;  /* 0x00000c040a178981 */ /* 0x000f28000c1e1900 */
[----:B------:R-:W4:Y:S04]  /*0380*/  @P1 LDG.E R25, desc[UR4][R10.64+0x18] ;  /* 0x000018040a191981 */ /* 0x000f28000c1e1900 */
[----:B------:R-:W4:Y:S04]  /*0390*/  @P3 LDG.E R28, desc[UR4][R10.64+0x3c] ;  /* 0x00003c040a1c3981 */ /* 0x000f28000c1e1900 */
[----:B------:R-:W4:Y:S01]  /*03a0*/  @P6 LDG.E R27, desc[UR4][R10.64+0x7c] ;  /* 0x00007c040a1b6981 */ /* 0x000f22000c1e1900 */
[----:B--2---:R-:W-:-:S03]  /*03b0*/  @!P0 LOP3.LUT R15, R15, R18, RZ, 0x3c, !PT ;  /* 0x000000120f0f8212 */ /* 0x004fc600078e3cff */
[----:B------:R-:W2:Y:S01]  /*03c0*/  @!P0 LDG.E R18, desc[UR4][R10.64+0x8] ;  /* 0x000008040a128981 */ /* 0x000ea2000c1e1900 */
[----:B---3--:R-:W-:-:S03]  /*03d0*/  @!P0 LOP3.LUT R3, R3, R20, RZ, 0x3c, !PT ;  /* 0x0000001403038212 */ /* 0x008fc600078e3cff */
[----:B------:R-:W3:Y:S01]  /*03e0*/  @P1 LDG.E R20, desc[UR4][R10.64+0x24] ;  /* 0x000024040a141981 */ /* 0x000ee2000c1e1900 */
[----:B----4-:R-:W-:-:S03]  /*03f0*/  @P1 LOP3.LUT R15, R15, R22, RZ, 0x3c, !PT ;  /* 0x000000160f0f1212 */ /* 0x010fc600078e3cff */
[----:B------:R-:W4:Y:S01]  /*0400*/  @P2 LDG.E R22, desc[UR4][R10.64+0x38] ;  /* 0x000038040a162981 */ /* 0x000f22000c1e1900 */
[----:B------:R-:W-:-:S03]  /*0410*/  @P2 LOP3.LUT R15, R15, R26, RZ, 0x3c, !PT ;  /* 0x0000001a0f0f2212 */ /* 0x000fc600078e3cff */
[----:B------:R-:W4:Y:S01]  /*0420*/  @P4 LDG.E R26, desc[UR4][R10.64+0x50] ;  /* 0x000050040a1a4981 */ /* 0x000f22000c1e1900 */
[----:B------:R-:W-:-:S03]  /*0430*/  @!P0 LOP3.LUT R4, R4, R21, RZ, 0x3c, !PT ;  /* 0x0000001504048212 */ /* 0x000fc600078e3cff */
[----:B------:R-:W4:Y:S01]  /*0440*/  @P1 LDG.E R21, desc[UR4][R10.64+0x20] ;  /* 0x000020040a151981 */ /* 0x000f22000c1e1900 */
[----:B------:R-:W-:-:S03]  /*0450*/  @!P0 LOP3.LUT R2, R2, R23, RZ, 0x3c, !PT ;  /* 0x0000001702028212 */ /* 0x000fc600078e3cff */
[----:B------:R-:W4:Y:S01]  /*0460*/  @P2 LDG.E R23, desc[UR4][R10.64+0x2c] ;  /* 0x00002c040a172981 */ /* 0x000f22000c1e1900 */
[----:B------:R-:W-:-:S03]  /*0470*/  @P1 LOP3.LUT R4, R4, R25, RZ, 0x3c, !PT ;  /* 0x0000001904041212 */ /* 0x000fc600078e3cff */
[----:B------:R-:W4:Y:S01]  /*0480*/  @P2 LDG.E R25, desc[UR4][R10.64+0x34] ;  /* 0x000034040a192981 */ /* 0x000f22000c1e1900 */
[----:B--2---:R-:W-:-:S03]  /*0490*/  @!P0 LOP3.LUT R5, R5, R18, RZ, 0x3c, !PT ;  /* 0x0000001205058212 */ /* 0x004fc600078e3cff */
[----:B------:R-:W2:Y:S01]  /*04a0*/  @P1 LDG.E R18, desc[UR4][R10.64+0x1c] ;  /* 0x00001c040a121981 */ /* 0x000ea2000c1e1900 */
[----:B---3--:R-:W-:-:S03]  /*04b0*/  @P1 LOP3.LUT R3, R3, R20, RZ, 0x3c, !PT ;  /* 0x0000001403031212 */ /* 0x008fc600078e3cff */
[----:B------:R-:W3:Y:S01]  /*04c0*/  @P2 LDG.E R20, desc[UR4][R10.64+0x30] ;  /* 0x000030040a142981 */ /* 0x000ee2000c1e1900 */
[----:B----4-:R-:W-:-:S03]  /*04d0*/  @P2 LOP3.LUT R3, R3, R22, RZ, 0x3c, !PT ;  /* 0x0000001603032212 */ /* 0x010fc600078e3cff */
[----:B------:R-:W4:Y:S01]  /*04e0*/  @P3 LDG.E R22, desc[UR4][R10.64+0x4c] ;  /* 0x00004c040a163981 */ /* 0x000f22000c1e1900 */
[----:B------:R-:W-:-:S04]  /*04f0*/  @P3 LOP3.LUT R15, R15, R28, RZ, 0x3c, !PT ;  /* 0x0000001c0f0f3212 */ /* 0x000fc800078e3cff */
[----:B------:R-:W-:Y:S02]  /*0500*/  @P4 LOP3.LUT R15, R15, R26, RZ, 0x3c, !PT ;  /* 0x0000001a0f0f4212 */ /* 0x000fe400078e3cff */
[----:B------:R-:W-:Y:S01]  /*0510*/  @P1 LOP3.LUT R2, R2, R21, RZ, 0x3c, !PT ;  /* 0x0000001502021212 */ /* 0x000fe200078e3cff */
[----:B------:R-:W4:Y:S04]  /*0520*/  @P5 LDG.E R26, desc[UR4][R10.64+0x64] ;  /* 0x000064040a1a5981 */ /* 0x000f28000c1e1900 */
[----:B------:R-:W4:Y:S01]  /*0530*/  @P3 LDG.E R21, desc[UR4][R10.64+0x40] ;  /* 0x000040040a153981 */ /* 0x000f22000c1e1900 */
[----:B------:R-:W-:Y:S02]  /*0540*/  @P2 LOP3.LUT R4, R4, R23, RZ, 0x3c, !PT ;  /* 0x0000001704042212 */ /* 0x000fe400078e3cff */
[----:B------:R-:W-:Y:S01]  /*0550*/  @P2 LOP3.LUT R2, R2, R25, RZ, 0x3c, !PT ;  /* 0x0000001902022212 */ /* 0x000fe200078e3cff */
[----:B------:R-:W4:Y:S04]  /*0560*/  @P3 LDG.E R23, desc[UR4][R10.64+0x48] ;  /* 0x000048040a173981 */ /* 0x000f28000c1e1900 */
[----:B------:R-:W4:Y:S01]  /*0570*/  @P4 LDG.E R25, desc[UR4][R10.64+0x54] ;  /* 0x000054040a194981 */ /* 0x000f22000c1e1900 */
[----:B--2---:R-:W-:-:S03]  /*0580*/  @P1 LOP3.LUT R5, R5, R18, RZ, 0x3c, !PT ;  /* 0x0000001205051212 */ /* 0x004fc600078e3cff */
[----:B------:R-:W2:Y:S01]  /*0590*/  @P3 LDG.E R18, desc[UR4][R10.64+0x44] ;  /* 0x000044040a123981 */ /* 0x000ea2000c1e1900 */
[----:B---3--:R-:W-:-:S03]  /*05a0*/  @P2 LOP3.LUT R5, R5, R20, RZ, 0x3c, !PT ;  /* 0x0000001405052212 */ /* 0x008fc600078e3cff */
[----:B------:R-:W3:Y:S01]  /*05b0*/  @P4 LDG.E R20, desc[UR4][R10.64+0x58] ;  /* 0x000058040a144981 */ /* 0x000ee2000c1e1900 */
[----:B----4-:R-:W-:-:S03]  /*05c0*/  @P3 LOP3.LUT R3, R3, R22, RZ, 0x3c, !PT ;  /* 0x0000001603033212 */ /* 0x010fc600078e3cff */
[----:B------:R-:W4:Y:S01]  /*05d0*/  @P4 LDG.E R22, desc[UR4][R10.64+0x60] ;  /* 0x000060040a164981 */ /* 0x000f22000c1e1900 */
[----:B------:R-:W-:Y:S02]  /*05e0*/  LOP3.LUT P0, RZ, R24, 0x80, RZ, 0xc0, !PT ;  /* 0x0000008018ff7812 */ /* 0x000fe4000780c0ff */
[----:B------:R-:W-:Y:S02]  /*05f0*/  @P5 LOP3.LUT R15, R15, R26, RZ, 0x3c, !PT ;  /* 0x0000001a0f0f5212 */ /* 0x000fe400078e3cff */
[----:B------:R-:W4:Y:S01]  /*0600*/  @P6 LDG.E R26, desc[UR4][R10.64+0x78] ;  /* 0x000078040a1a6981 */ /* 0x000f22000c1e1900 */
[----:B------:R-:W-:-:S03]  /*0610*/  @P3 LOP3.LUT R4, R4, R21, RZ, 0x3c, !PT ;  /* 0x0000001504043212 */ /* 0x000fc600078e3cff */
[----:B------:R-:W4:Y:S01]  /*0620*/  @P4 LDG.E R21, desc[UR4][R10.64+0x5c] ;  /* 0x00005c040a154981 */ /* 0x000f22000c1e1900 */
[----:B------:R-:W-:-:S03]  /*0630*/  @P3 LOP3.LUT R2, R2, R23, RZ, 0x3c, !PT ;  /* 0x0000001702023212 */ /* 0x000fc600078e3cff */
[----:B------:R-:W4:Y:S01]  /*0640*/  @P5 LDG.E R23, desc[UR4][R10.64+0x68] ;  /* 0x000068040a175981 */ /* 0x000f22000c1e1900 */
[----:B------:R-:W-:-:S03]  /*0650*/  @P4 LOP3.LUT R4, R4, R25, RZ, 0x3c, !PT ;  /* 0x0000001904044212 */ /* 0x000fc600078e3cff */
[----:B------:R-:W4:Y:S01]  /*0660*/  @P5 LDG.E R25, desc[UR4][R10.64+0x70] ;  /* 0x000070040a195981 */ /* 0x000f22000c1e1900 */
[----:B--2---:R-:W-:-:S03]  /*0670*/  @P3 LOP3.LUT R5, R5, R18, RZ, 0x3c, !PT ;  /* 0x0000001205053212 */ /* 0x004fc600078e3cff */
[----:B------:R-:W2:Y:S01]  /*0680*/  @P5 LDG.E R18, desc[UR4][R10.64+0x6c] ;  /* 0x00006c040a125981 */ /* 0x000ea2000c1e1900 */
[----:B---3--:R-:W-:-:S03]  /*0690*/  @P4 LOP3.LUT R5, R5, R20, RZ, 0x3c, !PT ;  /* 0x0000001405054212 */ /* 0x008fc600078e3cff */
[----:B------:R-:W3:Y:S01]  /*06a0*/  @P5 LDG.E R20, desc[UR4][R10.64+0x74] ;  /* 0x000074040a145981 */ /* 0x000ee2000c1e1900 */
[----:B----4-:R-:W-:-:S03]  /*06b0*/  @P4 LOP3.LUT R3, R3, R22, RZ, 0x3c, !PT ;  /* 0x0000001603034212 */ /* 0x010fc600078e3cff */
[----:B------:R-:W4:Y:S01]  /*06c0*/  @P0 LDG.E R22, desc[UR4][R10.64+0x8c] ;  /* 0x00008c040a160981 */ /* 0x000f22000c1e1900 */
[----:B------:R-:W-:-:S03]  /*06d0*/  @P6 LOP3.LUT R15, R15, R26, RZ, 0x3c, !PT ;  /* 0x0000001a0f0f6212 */ /* 0x000fc600078e3cff */
        /* <DEDUP_REMOVED lines=13> */
[----:B------:R-:W-:Y:S02]  /*07b0*/  @P6 LOP3.LUT R4, R4, R27, RZ, 0x3c, !PT ;  /* 0x0000001b04046212 */ /* 0x000fe400078e3cff */
[----:B------:R-:W-:Y:S02]  /*07c0*/  @P6 LOP3.LUT R2, R2, R21, RZ, 0x3c, !PT ;  /* 0x0000001502026212 */ /* 0x000fe400078e3cff */
[----:B------:R-:W-:Y:S02]  /*07d0*/  @P0 LOP3.LUT R4, R4, R23, RZ, 0x3c, !PT ;  /* 0x0000001704040212 */ /* 0x000fe400078e3cff */
[----:B------:R-:W-:Y:S02]  /*07e0*/  @P0 LOP3.LUT R2, R2, R25, RZ, 0x3c, !PT ;  /* 0x0000001902020212 */ /* 0x000fe400078e3cff */
[----:B--2---:R-:W-:Y:S02]  /*07f0*/  @P6 LOP3.LUT R5, R5, R18, RZ, 0x3c, !PT ;  /* 0x0000001205056212 */ /* 0x004fe400078e3cff */
[----:B---3--:R-:W-:-:S02]  /*0800*/  @P6 LOP3.LUT R3, R3, R20, RZ, 0x3c, !PT ;  /* 0x0000001403036212 */ /* 0x008fc400078e3cff */
[----:B----4-:R-:W-:Y:S02]  /*0810*/  @P0 LOP3.LUT R5, R5, R22, RZ, 0x3c, !PT ;  /* 0x0000001605050212 */ /* 0x010fe400078e3cff */
[----:B------:R-:W-:Y:S02]  /*0820*/  @P0 LOP3.LUT R3, R3, R26, RZ, 0x3c, !PT ;  /* 0x0000001a03030212 */ /* 0x000fe400078e3cff */
[----:B------:R-:W-:-:S13]  /*0830*/  R2P PR, R24.B1, 0x7f ;  /* 0x0000007f18007804 */ /* 0x000fda0000001000 */
[----:B------:R-:W2:Y:S04]  /*0840*/  @P0 LDG.E R18, desc[UR4][R10.64+0xa0] ;  /* 0x0000a0040a120981 */ /* 0x000ea8000c1e1900 */
[----:B------:R-:W3:Y:S04]  /*0850*/  @P1 LDG.E R22, desc[UR4][R10.64+0xb4] ;  /* 0x0000b4040a161981 */ /* 0x000ee8000c1e1900 */
[----:B------:R-:W4:Y:S04]  /*0860*/  @P2 LDG.E R26, desc[UR4][R10.64+0xc8] ;  /* 0x0000c8040a1a2981 */ /* 0x000f28000c1e1900 */
[----:B------:R-:W4:Y:S04]  /*0870*/  @P3 LDG.E R28, desc[UR4][R10.64+0xdc] ;  /* 0x0000dc040a1c3981 */ /* 0x000f28000c1e1900 */
[----:B------:R-:W4:Y:S04]  /*0880*/  @P0 LDG.E R23, desc[UR4][R10.64+0xa4] ;  /* 0x0000a4040a170981 */ /* 0x000f28000c1e1900 */
[----:B------:R-:W4:Y:S04]  /*0890*/  @P0 LDG.E R20, desc[UR4][R10.64+0xa8] ;  /* 0x0000a8040a140981 */ /* 0x000f28000c1e1900 */
[----:B------:R-:W4:Y:S04]  /*08a0*/  @P4 LDG.E R25, desc[UR4][R10.64+0xf0] ;  /* 0x0000f0040a194981 */ /* 0x000f28000c1e1900 */
        /* <DEDUP_REMOVED lines=21> */
[----:B------:R-:W-:Y:S02]  /*0a00*/  LOP3.LUT P0, RZ, R24, 0x8000, RZ, 0xc0, !PT ;  /* 0x0000800018ff7812 */ /* 0x000fe4000780c0ff */
[----:B----4-:R-:W-:Y:S01]  /*0a10*/  @P5 LOP3.LUT R15, R15, R26, RZ, 0x3c, !PT ;  /* 0x0000001a0f0f5212 */ /* 0x010fe200078e3cff */
[----:B------:R-:W4:Y:S04]  /*0a20*/  @P3 LDG.E R24, desc[UR4][R10.64+0xe4] ;  /* 0x0000e4040a183981 */ /* 0x000f28000c1e1900 */
[----:B------:R-:W2:Y:S01]  /*0a30*/  @P6 LDG.E R26, desc[UR4][R10.64+0x118] ;  /* 0x000118040a1a6981 */ /* 0x000ea2000c1e1900 */
        /* <DEDUP_REMOVED lines=8> */
[----:B---3--:R-:W-:-:S03]  /*0ac0*/  @P2 LOP3.LUT R3, R3, R22, RZ, 0x3c, !PT ;  /* 0x0000001603032212 */ /* 0x008fc600078e3cff */
[----:B------:R-:W3:Y:S01]  /*0ad0*/  @P4 LDG.E R22, desc[UR4][R10.64+0x100] ;  /* 0x000100040a164981 */ /* 0x000ee2000c1e1900 */
[----:B--2---:R-:W-:-:S03]  /*0ae0*/  @P6 LOP3.LUT R15, R15, R26, RZ, 0x3c, !PT ;  /* 0x0000001a0f0f6212 */ /* 0x004fc600078e3cff */
[----:B------:R-:W2:Y:S01]  /*0af0*/  @P0 LDG.E R26, desc[UR4][R10.64+0x12c] ;  /* 0x00012c040a1a0981 */ /* 0x000ea2000c1e1900 */
[----:B----4-:R-:W-:-:S03]  /*0b00*/  @P2 LOP3.LUT R2, R2, R23, RZ, 0x3c, !PT ;  /* 0x0000001702022212 */ /* 0x010fc600078e3cff */
[----:B------:R-:W4:Y:S01]  /*0b10*/  @P4 LDG.E R23, desc[UR4][R10.64+0xfc] ;  /* 0x0000fc040a174981 */ /* 0x000f22000c1e1900 */
[----:B------:R-:W-:-:S03]  /*0b20*/  @P2 LOP3.LUT R5, R5, R20, RZ, 0x3c, !PT ;  /* 0x0000001405052212 */ /* 0x000fc600078e3cff */
[----:B------:R-:W4:Y:S01]  /*0b30*/  @P4 LDG.E R20, desc[UR4][R10.64+0xf8] ;  /* 0x0000f8040a144981 */ /* 0x000f22000c1e1900 */
[----:B------:R-:W-:Y:S02]  /*0b40*/  @P3 LOP3.LUT R2, R2, R27, RZ, 0x3c, !PT ;  /* 0x0000001b02023212 */ /* 0x000fe400078e3cff */
[----:B------:R-:W-:Y:S01]  /*0b50*/  @P3 LOP3.LUT R4, R4, R25, RZ, 0x3c, !PT ;  /* 0x0000001904043212 */ /* 0x000fe200078e3cff */
[----:B------:R-:W4:Y:S01]  /*0b60*/  @P5 LDG.E R27, desc[UR4][R10.64+0x110] ;  /* 0x000110040a1b5981 */ /* 0x000f22000c1e1900 */
[----:B------:R-:W-:-:S03]  /*0b70*/  @P3 LOP3.LUT R5, R5, R24, RZ, 0x3c, !PT ;  /* 0x0000001805053212 */ /* 0x000fc600078e3cff */
[----:B------:R-:W4:Y:S04]  /*0b80*/  @P5 LDG.E R25, desc[UR4][R10.64+0x108] ;  /* 0x000108040a195981 */ /* 0x000f28000c1e1900 */
        /* <DEDUP_REMOVED lines=19> */
[----:B------:R-:W-:-:S05]  /*0cc0*/  VIADD R19, R19, 0x10 ;  /* 0x0000001013137836 */ /* 0x000fca0000000000 */
[----:B------:R-:W-:Y:S02]  /*0cd0*/  ISETP.NE.AND P1, PT, R19, 0x20, PT ;  /* 0x000000201300780c */ /* 0x000fe40003f25270 */
[----:B------:R-:W-:Y:S02]  /*0ce0*/  @P5 LOP3.LUT R3, R3, R18, RZ, 0x3c, !PT ;  /* 0x0000001203035212 */ /* 0x000fe400078e3cff */
[----:B------:R-:W-:Y:S02]  /*0cf0*/  @P6 LOP3.LUT R4, R4, R21, RZ, 0x3c, !PT ;  /* 0x0000001504046212 */ /* 0x000fe400078e3cff */
[----:B---3--:R-:W-:-:S04]  /*0d00*/  @P6 LOP3.LUT R3, R3, R22, RZ, 0x3c, !PT ;  /* 0x0000001603036212 */ /* 0x008fc800078e3cff */
[----:B--2---:R-:W-:Y:S02]  /*0d10*/  @P0 LOP3.LUT R3, R3, R26, RZ, 0x3c, !PT ;  /* 0x0000001a03030212 */ /* 0x004fe400078e3cff */
[----:B----4-:R-:W-:Y:S02]  /*0d20*/  @P6 LOP3.LUT R2, R2, R23, RZ, 0x3c, !PT ;  /* 0x0000001702026212 */ /* 0x010fe400078e3cff */
[----:B------:R-:W-:Y:S02]  /*0d30*/  @P6 LOP3.LUT R5, R5, R20, RZ, 0x3c, !PT ;  /* 0x0000001405056212 */ /* 0x000fe400078e3cff */
[----:B------:R-:W-:Y:S02]  /*0d40*/  @P0 LOP3.LUT R2, R2, R27, RZ, 0x3c, !PT ;  /* 0x0000001b02020212 */ /* 0x000fe400078e3cff */
[----:B------:R-:W-:Y:S02]  /*0d50*/  @P0 LOP3.LUT R4, R4, R25, RZ, 0x3c, !PT ;  /* 0x0000001904040212 */ /* 0x000fe400078e3cff */
[----:B------:R-:W-:Y:S01]  /*0d60*/  @P0 LOP3.LUT R5, R5, R24, RZ, 0x3c, !PT ;  /* 0x0000001805050212 */ /* 0x000fe200078e3cff */
[----:B------:R-:W-:Y:S06]  /*0d70*/  @P1 BRA `(.L_x_12) ;  /* 0xfffffff400481947 */ /* 0x000fec000383ffff */
[----:B------:R-:W-:-:S05]  /*0d80*/  VIADD R17, R17, 0x1 ;  /* 0x0000000111117836 */ /* 0x000fca0000000000 */
[----:B------:R-:W-:-:S13]  /*0d90*/  ISETP.NE.AND P0, PT, R17, 0x5, PT ;  /* 0x000000051100780c */ /* 0x000fda0003f05270 */
[----:B------:R-:W-:Y:S05]  /*0da0*/  @P0 BRA `(.L_x_13) ;  /* 0xfffffff400300947 */ /* 0x000fea000383ffff */
[----:B------:R1:W-:Y:S01]  /*0db0*/  STG.E.64 desc[UR4][R6.64+0x8], R4 ;  /* 0x0000080406007986 */ /* 0x0003e2000c101b04 */
[----:B------:R-:W-:Y:S01]  /*0dc0*/  VIADD R14, R14, 0x1 ;  /* 0x000000010e0e7836 */ /* 0x000fe20000000000 */
[----:B------:R-:W-:Y:S02]  /*0dd0*/  LOP3.LUT R11, R13, 0x3, RZ, 0xc0, !PT ;  /* 0x000000030d0b7812 */ /* 0x000fe400078ec0ff */
[----:B------:R1:W-:Y:S02]  /*0de0*/  STG.E.64 desc[UR4][R6.64+0x10], R2 ;  /* 0x0000100206007986 */ /* 0x0003e4000c101b04 */
[----:B------:R-:W-:Y:S02]  /*0df0*/  ISETP.GE.U32.AND P0, PT, R14, R11, PT ;  /* 0x0000000b0e00720c */ /* 0x000fe40003f06070 */
[----:B------:R1:W-:Y:S11]  /*0e00*/  STG.E desc[UR4][R6.64+0x4], R15 ;  /* 0x0000040f06007986 */ /* 0x0003f6000c101904 */
[----:B------:R-:W-:Y:S05]  /*0e10*/  @!P0 BRA `(.L_x_14) ;  /* 0xfffffff400048947 */ /* 0x000fea000383ffff */
.L_x_11:
[----:B------:R-:W-:Y:S05]  /*0e20*/  BSYNC.RECONVERGENT B1 ;  /* 0x0000000000017941 */ /* 0x000fea0003800200 */
.L_x_10:
[C---:B------:R-:W-:Y:S01]  /*0e30*/  ISETP.GT.U32.AND P0, PT, R13.reuse, 0x3, PT ;  /* 0x000000030d00780c */ /* 0x040fe20003f04070 */
[----:B------:R-:W-:Y:S01]  /*0e40*/  VIADD R12, R12, 0x1 ;  /* 0x000000010c0c7836 */ /* 0x000fe20000000000 */
[--C-:B------:R-:W-:Y:S02]  /*0e50*/  SHF.R.U64 R13, R13, 0x2, R0.reuse ;  /* 0x000000020d0d7819 */ /* 0x100fe40000001200 */
[----:B------:R-:W-:Y:S02]  /*0e60*/  ISETP.GT.U32.AND.EX P0, PT, R0, RZ, PT, P0 ;  /* 0x000000ff0000720c */ /* 0x000fe40003f04100 */
[----:B------:R-:W-:-:S11]  /*0e70*/  SHF.R.U32.HI R0, RZ, 0x2, R0 ;  /* 0x00000002ff007819 */ /* 0x000fd60000011600 */
[----:B------:R-:W-:Y:S05]  /*0e80*/  @P0 BRA `(.L_x_15) ;  /* 0xfffffff000c80947 */ /* 0x000fea000383ffff */
.L_x_9:
[----:B------:R-:W-:Y:S05]  /*0e90*/  BSYNC.RECONVERGENT B0 ;  /* 0x0000000000007941 */ /* 0x000fea0003800200 */
.L_x_8:
[----:B------:R-:W-:Y:S04]  /*0ea0*/  STG.E.64 desc[UR4][R6.64+0x18], RZ ;  /* 0x000018ff06007986 */ /* 0x000fe8000c101b04 */
[----:B------:R-:W-:Y:S04]  /*0eb0*/  STG.E desc[UR4][R6.64+0x20], RZ ;  /* 0x000020ff06007986 */ /* 0x000fe8000c101904 */
[----:B------:R-:W-:Y:S01]  /*0ec0*/  STG.E.64 desc[UR4][R6.64+0x28], RZ ;  /* 0x000028ff06007986 */ /* 0x000fe2000c101b04 */
[----:B------:R-:W-:Y:S05]  /*0ed0*/  EXIT ;  /* 0x000000000000794d */ /* 0x000fea0003800000 */
.L_x_16:
        /* <DEDUP_REMOVED lines=10> */
.L_x_18:


//--------------------- .nv.global.init           --------------------------
	.section	.nv.global.init,"aw",@progbits
	.align	4
.nv.global.init:
	.type		mrg32k3aM1SubSeq,@object
	.size		mrg32k3aM1SubSeq,(mrg32k3aM2SubSeq - mrg32k3aM1SubSeq)
mrg32k3aM1SubSeq:
        /*0000*/ 	.byte	0x0b, 0xcc, 0xee, 0x04, 0x73, 0x29, 0x8b, 0x6f, 0xf6, 0x53, 0x03, 0xf6, 0x23, 0xf6, 0xea, 0xda
        /* <DEDUP_REMOVED lines=125> */
	.type		mrg32k3aM2SubSeq,@object
	.size		mrg32k3aM2SubSeq,(mrg32k3aM1 - mrg32k3aM2SubSeq)
mrg32k3aM2SubSeq:
        /* <DEDUP_REMOVED lines=126> */
	.type		mrg32k3aM1,@object
	.size		mrg32k3aM1,(mrg32k3aM1Seq - mrg32k3aM1)
mrg32k3aM1:
        /* <DEDUP_REMOVED lines=144> */
	.type		mrg32k3aM1Seq,@object
	.size		mrg32k3aM1Seq,(mrg32k3aM2 - mrg32k3aM1Seq)
mrg32k3aM1Seq:
        /* <DEDUP_REMOVED lines=144> */
	.type		mrg32k3aM2,@object
	.size		mrg32k3aM2,(mrg32k3aM2Seq - mrg32k3aM2)
mrg32k3aM2:
        /* <DEDUP_REMOVED lines=144> */
	.type		mrg32k3aM2Seq,@object
	.size		mrg32k3aM2Seq,(precalc_xorwow_matrix - mrg32k3aM2Seq)
mrg32k3aM2Seq:
        /* <DEDUP_REMOVED lines=144> */
	.type		precalc_xorwow_matrix,@object
	.size		precalc_xorwow_matrix,(precalc_xorwow_offset_matrix - precalc_xorwow_matrix)
precalc_xorwow_matrix:
        /* <DEDUP_REMOVED lines=6400> */
	.type		precalc_xorwow_offset_matrix,@object
	.size		precalc_xorwow_offset_matrix,(.L_1 - precalc_xorwow_offset_matrix)
precalc_xorwow_offset_matrix:
        /* <DEDUP_REMOVED lines=6400> */
.L_1:


//--------------------- .nv.shared.reserved.0     --------------------------
	.section	.nv.shared.reserved.0,"aw",@nobits
	.weak		__nv_reservedSMEM_offset_0_alias
	.size		__nv_reservedSMEM_offset_0_alias, 0, 64
	.other		__nv_reservedSMEM_offset_0_alias,@"STO_CUDA_RESERVED_SHARED STV_DEFAULT"
__nv_reservedSMEM_offset_0_alias:
	.zero		0
	.zero		64


//--------------------- .nv.constant0._Z21bsc_simulation_kernelP17curandStateXORWOWP16SimulationResultfbj --------------------------
	.section	.nv.constant0._Z21bsc_simulation_kernelP17curandStateXORWOWP16SimulationResultfbj,"a",@progbits
	.sectionflags	@""
	.align	4
.nv.constant0._Z21bsc_simulation_kernelP17curandStateXORWOWP16SimulationResultfbj:
	.zero		924


//--------------------- .nv.constant0._Z15init_rng_kernelP17curandStateXORWOWm --------------------------
	.section	.nv.constant0._Z15init_rng_kernelP17curandStateXORWOWm,"a",@progbits
	.sectionflags	@""
	.align	4
.nv.constant0._Z15init_rng_kernelP17curandStateXORWOWm:
	.zero		912


//--------------------- SYMBOLS --------------------------

	.type		.nv.reservedSmem.offset0,@object
	.size		.nv.reservedSmem.offset0,0x4
